	.target	sm_100a

	.elftype	@"ET_EXEC"


//--------------------- .note.nv.tkinfo           --------------------------
	.section	.note.nv.tkinfo,"",@"SHT_NOTE"
	.sectionflags	@"SHF_NOTE_NV_TKINFO"
	.tkinfo
        /*0018*/ 	.word	0x00000002
        /*0030*/ 	.string	""
        /*0030*/ 	.string	"ptxas"
        /*0030*/ 	.string	"Cuda compilation tools, release 13.0, V13.0.88"
        /*0030*/ 	.string	"Build cuda_13.0.r13.0/compiler.36424714_0"
        /*0030*/ 	.string	"-arch sm_100a -m 64 "



//--------------------- .note.nv.cuinfo           --------------------------
	.section	.note.nv.cuinfo,"",@"SHT_NOTE"
	.sectionflags	@"SHF_NOTE_NV_CUINFO"
        /*0018*/ 	.short	0x0002
        /*001a*/ 	.short	0x0064
        /*001c*/ 	.short	0x0082
	.zero		2


//--------------------- .nv.info                  --------------------------
	.section	.nv.info,"",@"SHT_CUDA_INFO"
	.align	4


	//----- nvinfo : EIATTR_REGCOUNT
	.align		4
        /*0000*/ 	.byte	0x04, 0x2f
        /*0002*/ 	.short	(.L_19 - .L_18)
	.align		4
.L_18:
        /*0004*/ 	.word	index@(_ZN7cutlass13device_kernelINS_4gemm6kernel13GemmUniversalIN4cute5tupleIJiiiiEEENS1_10collective13CollectiveMmaINS1_35MainloopSm100TmaUmmaWarpSpecializedILi17ELi2ELi4ENS5_IJNS4_1CILi1EEESB_SB_EEEEENS5_IJNSA_ILi64EEENSA_ILi128EEESE_EEENS_12float_e5m2_tENS5_IJlSB_lEEESH_SI_NS4_8TiledMMAINS4_8MMA_AtomIJNS4_10MMA_TraitsINS4_19SM100_MMA_F8F6F4_SSEJSH_SH_fSE_SF_NS4_17integral_constantINS4_4UMMA5MajorELSP_0EEESQ_NSN_INSO_7ScaleInELSR_0EEESS_EEEEEENS4_6LayoutISC_NS5_IJNSA_ILi0EEESW_SW_EEEEENS5_IJNS4_10UnderscoreESZ_SZ_EEEEENS4_13SM90_TMA_LOADENS4_14ComposedLayoutINS4_7SwizzleILi2ELi4ELi3EEENS4_18smem_ptr_flag_bitsILi8EEENSV_INS5_IJNSA_ILi8EEESE_EEENS5_IJSE_SB_EEEEEEEvNS4_8identityES12_S1C_vS1D_EENS_8epilogue10collective18CollectiveEpilogueINS1F_23Sm100TmaWarpSpecializedILi2ELi2ELi32ELb0ELb0EEEJSG_NS5_IJNSV_ISE_SB_EES1K_EEESH_SI_SH_SI_NS1F_6fusion15FusionCallbacksIS1J_NS1M_17LinearCombinationISH_fSH_fLNS_15FloatRoundStyleE2EEESG_S1L_JEEENS4_5SM1004TMEM4LOAD26SM100_TMEM_LOAD_16dp32b32xES12_S1C_NS4_39AutoVectorizingCopyWithAssumedAlignmentILi128EEENS4_14SM90_TMA_STOREES1C_S1X_S1X_EEEvvEEEEvNT_6ParamsE)
        /*0008*/ 	.word	0x00000080


	//----- nvinfo : EIATTR_FRAME_SIZE
	.align		4
.L_19:
        /*000c*/ 	.byte	0x04, 0x11
        /*000e*/ 	.short	(.L_21 - .L_20)
	.align		4
.L_20:
        /*0010*/ 	.word	index@($__internal_2_$__cuda_sm10x_tcgen05_guardrail_trap_unallocated_columns_being_dealloced)
        /*0014*/ 	.word	0x00000000


	//----- nvinfo : EIATTR_FRAME_SIZE
	.align		4
.L_21:
        /*0018*/ 	.byte	0x04, 0x11
        /*001a*/ 	.short	(.L_23 - .L_22)
	.align		4
.L_22:
        /*001c*/ 	.word	index@($__internal_1_$__cuda_sm10x_tcgen05_guardrail_trap_phase_invalid_during_alloc)
        /*0020*/ 	.word	0x00000000


	//----- nvinfo : EIATTR_FRAME_SIZE
	.align		4
.L_23:
        /*0024*/ 	.byte	0x04, 0x11
        /*0026*/ 	.short	(.L_25 - .L_24)
	.align		4
.L_24:
        /*0028*/ 	.word	index@($__internal_0_$__cuda_sm10x_tcgen05_guardrail_trap_col_being_dealloced_not_returned_by_alloc)
        /*002c*/ 	.word	0x00000000


	//----- nvinfo : EIATTR_FRAME_SIZE
	.align		4
.L_25:
        /*0030*/ 	.byte	0x04, 0x11
        /*0032*/ 	.short	(.L_27 - .L_26)
	.align		4
.L_26:
        /*0034*/ 	.word	index@(_ZN7cutlass13device_kernelINS_4gemm6kernel13GemmUniversalIN4cute5tupleIJiiiiEEENS1_10collective13CollectiveMmaINS1_35MainloopSm100TmaUmmaWarpSpecializedILi17ELi2ELi4ENS5_IJNS4_1CILi1EEESB_SB_EEEEENS5_IJNSA_ILi64EEENSA_ILi128EEESE_EEENS_12float_e5m2_tENS5_IJlSB_lEEESH_SI_NS4_8TiledMMAINS4_8MMA_AtomIJNS4_10MMA_TraitsINS4_19SM100_MMA_F8F6F4_SSEJSH_SH_fSE_SF_NS4_17integral_constantINS4_4UMMA5MajorELSP_0EEESQ_NSN_INSO_7ScaleInELSR_0EEESS_EEEEEENS4_6LayoutISC_NS5_IJNSA_ILi0EEESW_SW_EEEEENS5_IJNS4_10UnderscoreESZ_SZ_EEEEENS4_13SM90_TMA_LOADENS4_14ComposedLayoutINS4_7SwizzleILi2ELi4ELi3EEENS4_18smem_ptr_flag_bitsILi8EEENSV_INS5_IJNSA_ILi8EEESE_EEENS5_IJSE_SB_EEEEEEEvNS4_8identityES12_S1C_vS1D_EENS_8epilogue10collective18CollectiveEpilogueINS1F_23Sm100TmaWarpSpecializedILi2ELi2ELi32ELb0ELb0EEEJSG_NS5_IJNSV_ISE_SB_EES1K_EEESH_SI_SH_SI_NS1F_6fusion15FusionCallbacksIS1J_NS1M_17LinearCombinationISH_fSH_fLNS_15FloatRoundStyleE2EEESG_S1L_JEEENS4_5SM1004TMEM4LOAD26SM100_TMEM_LOAD_16dp32b32xES12_S1C_NS4_39AutoVectorizingCopyWithAssumedAlignmentILi128EEENS4_14SM90_TMA_STOREES1C_S1X_S1X_EEEvvEEEEvNT_6ParamsE)
        /*0038*/ 	.word	0x00000000


	//----- nvinfo : EIATTR_MIN_STACK_SIZE
	.align		4
.L_27:
        /*003c*/ 	.byte	0x04, 0x12
        /*003e*/ 	.short	(.L_29 - .L_28)
	.align		4
.L_28:
        /*0040*/ 	.word	index@(_ZN7cutlass13device_kernelINS_4gemm6kernel13GemmUniversalIN4cute5tupleIJiiiiEEENS1_10collective13CollectiveMmaINS1_35MainloopSm100TmaUmmaWarpSpecializedILi17ELi2ELi4ENS5_IJNS4_1CILi1EEESB_SB_EEEEENS5_IJNSA_ILi64EEENSA_ILi128EEESE_EEENS_12float_e5m2_tENS5_IJlSB_lEEESH_SI_NS4_8TiledMMAINS4_8MMA_AtomIJNS4_10MMA_TraitsINS4_19SM100_MMA_F8F6F4_SSEJSH_SH_fSE_SF_NS4_17integral_constantINS4_4UMMA5MajorELSP_0EEESQ_NSN_INSO_7ScaleInELSR_0EEESS_EEEEEENS4_6LayoutISC_NS5_IJNSA_ILi0EEESW_SW_EEEEENS5_IJNS4_10UnderscoreESZ_SZ_EEEEENS4_13SM90_TMA_LOADENS4_14ComposedLayoutINS4_7SwizzleILi2ELi4ELi3EEENS4_18smem_ptr_flag_bitsILi8EEENSV_INS5_IJNSA_ILi8EEESE_EEENS5_IJSE_SB_EEEEEEEvNS4_8identityES12_S1C_vS1D_EENS_8epilogue10collective18CollectiveEpilogueINS1F_23Sm100TmaWarpSpecializedILi2ELi2ELi32ELb0ELb0EEEJSG_NS5_IJNSV_ISE_SB_EES1K_EEESH_SI_SH_SI_NS1F_6fusion15FusionCallbacksIS1J_NS1M_17LinearCombinationISH_fSH_fLNS_15FloatRoundStyleE2EEESG_S1L_JEEENS4_5SM1004TMEM4LOAD26SM100_TMEM_LOAD_16dp32b32xES12_S1C_NS4_39AutoVectorizingCopyWithAssumedAlignmentILi128EEENS4_14SM90_TMA_STOREES1C_S1X_S1X_EEEvvEEEEvNT_6ParamsE)
        /*0044*/ 	.word	0x00000000
.L_29:


//--------------------- .nv.compat                --------------------------
	.section	.nv.compat,"",@"SHT_CUDA_COMPAT_INFO"
	.align	4
        /*0000*/ 	.byte	0x02, 0x09, 0x01, 0x00, 0x02, 0x02, 0x02, 0x00, 0x02, 0x05, 0x05, 0x00, 0x03, 0x07, 0x01, 0x01
        /*0010*/ 	.byte	0x02, 0x03, 0x01, 0x00, 0x02, 0x06, 0x01, 0x00, 0x04, 0x0b, 0x08, 0x00, 0x09, 0x00, 0x00, 0x00
        /*0020*/ 	.byte	0x00, 0x00, 0x00, 0x00


//--------------------- .nv.info._ZN7cutlass13device_kernelINS_4gemm6kernel13GemmUniversalIN4cute5tupleIJiiiiEEENS1_10collective13CollectiveMmaINS1_35MainloopSm100TmaUmmaWarpSpecializedILi17ELi2ELi4ENS5_IJNS4_1CILi1EEESB_SB_EEEEENS5_IJNSA_ILi64EEENSA_ILi128EEESE_EEENS_12float_e5m2_tENS5_IJlSB_lEEESH_SI_NS4_8TiledMMAINS4_8MMA_AtomIJNS4_10MMA_TraitsINS4_19SM100_MMA_F8F6F4_SSEJSH_SH_fSE_SF_NS4_17integral_constantINS4_4UMMA5MajorELSP_0EEESQ_NSN_INSO_7ScaleInELSR_0EEESS_EEEEEENS4_6LayoutISC_NS5_IJNSA_ILi0EEESW_SW_EEEEENS5_IJNS4_10UnderscoreESZ_SZ_EEEEENS4_13SM90_TMA_LOADENS4_14ComposedLayoutINS4_7SwizzleILi2ELi4ELi3EEENS4_18smem_ptr_flag_bitsILi8EEENSV_INS5_IJNSA_ILi8EEESE_EEENS5_IJSE_SB_EEEEEEEvNS4_8identityES12_S1C_vS1D_EENS_8epilogue10collective18CollectiveEpilogueINS1F_23Sm100TmaWarpSpecializedILi2ELi2ELi32ELb0ELb0EEEJSG_NS5_IJNSV_ISE_SB_EES1K_EEESH_SI_SH_SI_NS1F_6fusion15FusionCallbacksIS1J_NS1M_17LinearCombinationISH_fSH_fLNS_15FloatRoundStyleE2EEESG_S1L_JEEENS4_5SM1004TMEM4LOAD26SM100_TMEM_LOAD_16dp32b32xES12_S1C_NS4_39AutoVectorizingCopyWithAssumedAlignmentILi128EEENS4_14SM90_TMA_STOREES1C_S1X_S1X_EEEvvEEEEvNT_6ParamsE --------------------------
	.section	.nv.info._ZN7cutlass13device_kernelINS_4gemm6kernel13GemmUniversalIN4cute5tupleIJiiiiEEENS1_10collective13CollectiveMmaINS1_35MainloopSm100TmaUmmaWarpSpecializedILi17ELi2ELi4ENS5_IJNS4_1CILi1EEESB_SB_EEEEENS5_IJNSA_ILi64EEENSA_ILi128EEESE_EEENS_12float_e5m2_tENS5_IJlSB_lEEESH_SI_NS4_8TiledMMAINS4_8MMA_AtomIJNS4_10MMA_TraitsINS4_19SM100_MMA_F8F6F4_SSEJSH_SH_fSE_SF_NS4_17integral_constantINS4_4UMMA5MajorELSP_0EEESQ_NSN_INSO_7ScaleInELSR_0EEESS_EEEEEENS4_6LayoutISC_NS5_IJNSA_ILi0EEESW_SW_EEEEENS5_IJNS4_10UnderscoreESZ_SZ_EEEEENS4_13SM90_TMA_LOADENS4_14ComposedLayoutINS4_7SwizzleILi2ELi4ELi3EEENS4_18smem_ptr_flag_bitsILi8EEENSV_INS5_IJNSA_ILi8EEESE_EEENS5_IJSE_SB_EEEEEEEvNS4_8identityES12_S1C_vS1D_EENS_8epilogue10collective18CollectiveEpilogueINS1F_23Sm100TmaWarpSpecializedILi2ELi2ELi32ELb0ELb0EEEJSG_NS5_IJNSV_ISE_SB_EES1K_EEESH_SI_SH_SI_NS1F_6fusion15FusionCallbacksIS1J_NS1M_17LinearCombinationISH_fSH_fLNS_15FloatRoundStyleE2EEESG_S1L_JEEENS4_5SM1004TMEM4LOAD26SM100_TMEM_LOAD_16dp32b32xES12_S1C_NS4_39AutoVectorizingCopyWithAssumedAlignmentILi128EEENS4_14SM90_TMA_STOREES1C_S1X_S1X_EEEvvEEEEvNT_6ParamsE,"",@"SHT_CUDA_INFO"
	.sectionflags	@""
	.align	4


	//----- nvinfo : EIATTR_CUDA_API_VERSION
	.align		4
        /*0000*/ 	.byte	0x04, 0x37
        /*0002*/ 	.short	(.L_31 - .L_30)
.L_30:
        /*0004*/ 	.word	0x00000082


	//----- nvinfo : EIATTR_KPARAM_INFO
	.align		4
.L_31:
        /*0008*/ 	.byte	0x04, 0x17
        /*000a*/ 	.short	(.L_33 - .L_32)
.L_32:
        /*000c*/ 	.word	0x00000000
        /*0010*/ 	.short	0x0000
        /*0012*/ 	.short	0x0000
        /*0014*/ 	.byte	0x00, 0xf0, 0x01, 0x20


	//----- nvinfo : EIATTR_AT_ENTRY_FRAGMENTS
	.align		4
.L_33:
        /*0018*/ 	.byte	0x04, 0x4f
        /*001a*/ 	.short	(.L_35 - .L_34)


	//   ....[0]....
.L_34:
        /*001c*/ 	.word	0x00000006


	//----- nvinfo : EIATTR_RESERVED_SMEM_USED
	.align		4
.L_35:
        /*0020*/ 	.byte	0x01, 0x41
	.zero		2


	//----- nvinfo : EIATTR_SPARSE_MMA_MASK
	.align		4
        /*0024*/ 	.byte	0x03, 0x50
        /*0026*/ 	.short	0x0000


	//----- nvinfo : EIATTR_TCGEN05_1CTA_USED
	.align		4
        /*0028*/ 	.byte	0x01, 0x51
	.zero		2


	//----- nvinfo : EIATTR_MAXREG_COUNT
	.align		4
        /*002c*/ 	.byte	0x03, 0x1b
        /*002e*/ 	.short	0x00ff


	//----- nvinfo : EIATTR_NUM_BARRIERS
	.align		4
        /*0030*/ 	.byte	0x02, 0x4c
        /*0032*/ 	.byte	0x07
	.zero		1


	//----- nvinfo : EIATTR_EXTERNS
	.align		4
        /*0034*/ 	.byte	0x04, 0x0f
        /*0036*/ 	.short	(.L_37 - .L_36)


	//   ....[0]....
	.align		4
.L_36:
        /*0038*/ 	.word	index@(__assertfail)


	//----- nvinfo : EIATTR_MERCURY_ISA_VERSION
	.align		4
.L_37:
        /*003c*/ 	.byte	0x03, 0x5f
        /*003e*/ 	.short	0x0101


	//----- nvinfo : EIATTR_INT_WARP_WIDE_INSTR_OFFSETS
	.align		4
        /*0040*/ 	.byte	0x04, 0x31
        /*0042*/ 	.short	(.L_39 - .L_38)


	//   ....[0]....
.L_38:
        /*0044*/ 	.word	0x00001f80


	//   ....[1]....
        /*0048*/ 	.word	0x000040a0


	//   ....[2]....
        /*004c*/ 	.word	0x000040c0


	//   ....[3]....
        /*0050*/ 	.word	0x000040f0


	//   ....[4]....
        /*0054*/ 	.word	0x00004a20


	//   ....[5]....
        /*0058*/ 	.word	0x00004a90


	//   ....[6]....
        /*005c*/ 	.word	0x00004c70


	//   ....[7]....
        /*0060*/ 	.word	0x00004dd0


	//----- nvinfo : EIATTR_COOP_GROUP_MASK_REGIDS
	.align		4
.L_39:
        /*0064*/ 	.byte	0x04, 0x29
        /*0066*/ 	.short	(.L_41 - .L_40)


	//   ....[0]....
.L_40:
        /*0068*/ 	.word	0xffffffff


	//   ....[1]....
        /*006c*/ 	.word	0xffffffff


	//   ....[2]....
        /*0070*/ 	.word	0xffffffff


	//   ....[3]....
        /*0074*/ 	.word	0xffffffff


	//   ....[4]....
        /*0078*/ 	.word	0xffffffff


	//   ....[5]....
        /*007c*/ 	.word	0xffffffff


	//   ....[6]....
        /*0080*/ 	.word	0xffffffff


	//   ....[7]....
        /*0084*/ 	.word	0xffffffff


	//   ....[8]....
        /*0088*/ 	.word	0xffffffff


	//   ....[9]....
        /*008c*/ 	.word	0xffffffff


	//   ....[10]....
        /*0090*/ 	.word	0xffffffff


	//   ....[11]....
        /*0094*/ 	.word	0xffffffff


	//   ....[12]....
        /*0098*/ 	.word	0xffffffff


	//----- nvinfo : EIATTR_COOP_GROUP_INSTR_OFFSETS
	.align		4
.L_41:
        /*009c*/ 	.byte	0x04, 0x28
        /*009e*/ 	.short	(.L_43 - .L_42)


	//   ....[0]....
.L_42:
        /*00a0*/ 	.word	0x00000090


	//   ....[1]....
        /*00a4*/ 	.word	0x000004d0


	//   ....[2]....
        /*00a8*/ 	.word	0x00000810


	//   ....[3]....
        /*00ac*/ 	.word	0x00000970


	//   ....[4]....
        /*00b0*/ 	.word	0x00000a70


	//   ....[5]....
        /*00b4*/ 	.word	0x00000be0


	//   ....[6]....
        /*00b8*/ 	.word	0x00000d80


	//   ....[7]....
        /*00bc*/ 	.word	0x00001e60


	//   ....[8]....
        /*00c0*/ 	.word	0x00003390


	//   ....[9]....
        /*00c4*/ 	.word	0x000035a0


	//   ....[10]....
        /*00c8*/ 	.word	0x000035d0


	//   ....[11]....
        /*00cc*/ 	.word	0x00003f80


	//   ....[12]....
        /*00d0*/ 	.word	0x000041b0


	//----- nvinfo : EIATTR_VRC_CTA_INIT_COUNT
	.align		4
.L_43:
        /*00d4*/ 	.byte	0x02, 0x4a
        /*00d6*/ 	.byte	0x80
	.zero		1


	//----- nvinfo : EIATTR_SYSCALL_OFFSETS
	.align		4
        /*00d8*/ 	.byte	0x04, 0x46
        /*00da*/ 	.short	(.L_45 - .L_44)


	//   ....[0]....
.L_44:
        /*00dc*/ 	.word	0x00005810


	//   ....[1]....
        /*00e0*/ 	.word	0x00005950


	//   ....[2]....
        /*00e4*/ 	.word	0x00006150


	//   ....[3]....
        /*00e8*/ 	.word	0x00006ee0


	//----- nvinfo : EIATTR_MBARRIER_INSTR_OFFSETS
	.align		4
.L_45:
        /*00ec*/ 	.byte	0x04, 0x39
        /*00ee*/ 	.short	(.L_47 - .L_46)


	//   ....[0]....
.L_46:
        /*00f0*/ 	.word	0x000005d0
        /*00f4*/ 	.word	0x000000ff
        /*00f8*/ 	.word	0x00000000
        /*00fc*/ 	.short	0x0100
        /*00fe*/ 	.byte	0x05
	.zero		1


	//   ....[1]....
        /*0100*/ 	.word	0x000005e0
        /*0104*/ 	.word	0x000000ff
        /*0108*/ 	.word	0x00000088
        /*010c*/ 	.short	0x0100
        /*010e*/ 	.byte	0x05
	.zero		1


	//   ....[2]....
        /*0110*/ 	.word	0x000005f0
        /*0114*/ 	.word	0x000000ff
        /*0118*/ 	.word	0x00000008
        /*011c*/ 	.short	0x0100
        /*011e*/ 	.byte	0x05
	.zero		1


	//   ....[3]....
        /*0120*/ 	.word	0x00000600
        /*0124*/ 	.word	0x000000ff
        /*0128*/ 	.word	0x00000090
        /*012c*/ 	.short	0x0100
        /*012e*/ 	.byte	0x05
	.zero		1


	//   ....[4]....
        /*0130*/ 	.word	0x00000610
        /*0134*/ 	.word	0x000000ff
        /*0138*/ 	.word	0x00000010
        /*013c*/ 	.short	0x0100
        /*013e*/ 	.byte	0x05
	.zero		1


	//   ....[5]....
        /*0140*/ 	.word	0x00000620
        /*0144*/ 	.word	0x000000ff
        /*0148*/ 	.word	0x00000098
        /*014c*/ 	.short	0x0100
        /*014e*/ 	.byte	0x05
	.zero		1


	//   ....[6]....
        /*0150*/ 	.word	0x00000630
        /*0154*/ 	.word	0x000000ff
        /*0158*/ 	.word	0x00000018
        /*015c*/ 	.short	0x0100
        /*015e*/ 	.byte	0x05
	.zero		1


	//   ....[7]....
        /*0160*/ 	.word	0x00000640
        /*0164*/ 	.word	0x000000ff
        /*0168*/ 	.word	0x000000a0
        /*016c*/ 	.short	0x0100
        /*016e*/ 	.byte	0x05
	.zero		1


	//   ....[8]....
        /*0170*/ 	.word	0x00000650
        /*0174*/ 	.word	0x000000ff
        /*0178*/ 	.word	0x00000020
        /*017c*/ 	.short	0x0100
        /*017e*/ 	.byte	0x05
	.zero		1


	//   ....[9]....
        /*0180*/ 	.word	0x00000660
        /*0184*/ 	.word	0x000000ff
        /*0188*/ 	.word	0x000000a8
        /*018c*/ 	.short	0x0100
        /*018e*/ 	.byte	0x05
	.zero		1


	//   ....[10]....
        /*0190*/ 	.word	0x00000670
        /*0194*/ 	.word	0x000000ff
        /*0198*/ 	.word	0x00000028
        /*019c*/ 	.short	0x0100
        /*019e*/ 	.byte	0x05
	.zero		1


	//   ....[11]....
        /*01a0*/ 	.word	0x00000680
        /*01a4*/ 	.word	0x000000ff
        /*01a8*/ 	.word	0x000000b0
        /*01ac*/ 	.short	0x0100
        /*01ae*/ 	.byte	0x05
	.zero		1


	//   ....[12]....
        /*01b0*/ 	.word	0x00000690
        /*01b4*/ 	.word	0x000000ff
        /*01b8*/ 	.word	0x00000030
        /*01bc*/ 	.short	0x0100
        /*01be*/ 	.byte	0x05
	.zero		1


	//   ....[13]....
        /*01c0*/ 	.word	0x000006a0
        /*01c4*/ 	.word	0x000000ff
        /*01c8*/ 	.word	0x000000b8
        /*01cc*/ 	.short	0x0100
        /*01ce*/ 	.byte	0x05
	.zero		1


	//   ....[14]....
        /*01d0*/ 	.word	0x000006b0
        /*01d4*/ 	.word	0x000000ff
        /*01d8*/ 	.word	0x00000038
        /*01dc*/ 	.short	0x0100
        /*01de*/ 	.byte	0x05
	.zero		1


	//   ....[15]....
        /*01e0*/ 	.word	0x000006c0
        /*01e4*/ 	.word	0x000000ff
        /*01e8*/ 	.word	0x000000c0
        /*01ec*/ 	.short	0x0100
        /*01ee*/ 	.byte	0x05
	.zero		1


	//   ....[16]....
        /*01f0*/ 	.word	0x000006d0
        /*01f4*/ 	.word	0x000000ff
        /*01f8*/ 	.word	0x00000040
        /*01fc*/ 	.short	0x0100
        /*01fe*/ 	.byte	0x05
	.zero		1


	//   ....[17]....
        /*0200*/ 	.word	0x000006e0
        /*0204*/ 	.word	0x000000ff
        /*0208*/ 	.word	0x000000c8
        /*020c*/ 	.short	0x0100
        /*020e*/ 	.byte	0x05
	.zero		1


	//   ....[18]....
        /*0210*/ 	.word	0x000006f0
        /*0214*/ 	.word	0x000000ff
        /*0218*/ 	.word	0x00000048
        /*021c*/ 	.short	0x0100
        /*021e*/ 	.byte	0x05
	.zero		1


	//   ....[19]....
        /*0220*/ 	.word	0x00000700
        /*0224*/ 	.word	0x000000ff
        /*0228*/ 	.word	0x000000d0
        /*022c*/ 	.short	0x0100
        /*022e*/ 	.byte	0x05
	.zero		1


	//   ....[20]....
        /*0230*/ 	.word	0x00000710
        /*0234*/ 	.word	0x000000ff
        /*0238*/ 	.word	0x00000050
        /*023c*/ 	.short	0x0100
        /*023e*/ 	.byte	0x05
	.zero		1


	//   ....[21]....
        /*0240*/ 	.word	0x00000720
        /*0244*/ 	.word	0x000000ff
        /*0248*/ 	.word	0x000000d8
        /*024c*/ 	.short	0x0100
        /*024e*/ 	.byte	0x05
	.zero		1


	//   ....[22]....
        /*0250*/ 	.word	0x00000730
        /*0254*/ 	.word	0x000000ff
        /*0258*/ 	.word	0x00000058
        /*025c*/ 	.short	0x0100
        /*025e*/ 	.byte	0x05
	.zero		1


	//   ....[23]....
        /*0260*/ 	.word	0x00000740
        /*0264*/ 	.word	0x000000ff
        /*0268*/ 	.word	0x000000e0
        /*026c*/ 	.short	0x0100
        /*026e*/ 	.byte	0x05
	.zero		1


	//   ....[24]....
        /*0270*/ 	.word	0x00000750
        /*0274*/ 	.word	0x000000ff
        /*0278*/ 	.word	0x00000060
        /*027c*/ 	.short	0x0100
        /*027e*/ 	.byte	0x05
	.zero		1


	//   ....[25]....
        /*0280*/ 	.word	0x00000760
        /*0284*/ 	.word	0x000000ff
        /*0288*/ 	.word	0x000000e8
        /*028c*/ 	.short	0x0100
        /*028e*/ 	.byte	0x05
	.zero		1


	//   ....[26]....
        /*0290*/ 	.word	0x00000770
        /*0294*/ 	.word	0x000000ff
        /*0298*/ 	.word	0x00000068
        /*029c*/ 	.short	0x0100
        /*029e*/ 	.byte	0x05
	.zero		1


	//   ....[27]....
        /*02a0*/ 	.word	0x00000780
        /*02a4*/ 	.word	0x000000ff
        /*02a8*/ 	.word	0x000000f0
        /*02ac*/ 	.short	0x0100
        /*02ae*/ 	.byte	0x05
	.zero		1


	//   ....[28]....
        /*02b0*/ 	.word	0x00000790
        /*02b4*/ 	.word	0x000000ff
        /*02b8*/ 	.word	0x00000070
        /*02bc*/ 	.short	0x0100
        /*02be*/ 	.byte	0x05
	.zero		1


	//   ....[29]....
        /*02c0*/ 	.word	0x000007a0
        /*02c4*/ 	.word	0x000000ff
        /*02c8*/ 	.word	0x000000f8
        /*02cc*/ 	.short	0x0100
        /*02ce*/ 	.byte	0x05
	.zero		1


	//   ....[30]....
        /*02d0*/ 	.word	0x000007b0
        /*02d4*/ 	.word	0x000000ff
        /*02d8*/ 	.word	0x00000078
        /*02dc*/ 	.short	0x0100
        /*02de*/ 	.byte	0x05
	.zero		1


	//   ....[31]....
        /*02e0*/ 	.word	0x000007c0
        /*02e4*/ 	.word	0x000000ff
        /*02e8*/ 	.word	0x00000100
        /*02ec*/ 	.short	0x0100
        /*02ee*/ 	.byte	0x05
	.zero		1


	//   ....[32]....
        /*02f0*/ 	.word	0x000007d0
        /*02f4*/ 	.word	0x000000ff
        /*02f8*/ 	.word	0x00000080
        /*02fc*/ 	.short	0x0100
        /*02fe*/ 	.byte	0x05
	.zero		1


	//   ....[33]....
        /*0300*/ 	.word	0x000007e0
        /*0304*/ 	.word	0x000000ff
        /*0308*/ 	.word	0x00000108
        /*030c*/ 	.short	0x0100
        /*030e*/ 	.byte	0x05
	.zero		1


	//   ....[34]....
        /*0310*/ 	.word	0x00000920
        /*0314*/ 	.word	0x000000ff
        /*0318*/ 	.word	0x00000110
        /*031c*/ 	.short	0x0100
        /*031e*/ 	.byte	0x07
	.zero		1


	//   ....[35]....
        /*0320*/ 	.word	0x00000930
        /*0324*/ 	.word	0x000000ff
        /*0328*/ 	.word	0x00000120
        /*032c*/ 	.short	0x0100
        /*032e*/ 	.byte	0x07
	.zero		1


	//   ....[36]....
        /*0330*/ 	.word	0x00000940
        /*0334*/ 	.word	0x000000ff
        /*0338*/ 	.word	0x00000118
        /*033c*/ 	.short	0x0100
        /*033e*/ 	.byte	0x07
	.zero		1


	//   ....[37]....
        /*0340*/ 	.word	0x00000950
        /*0344*/ 	.word	0x000000ff
        /*0348*/ 	.word	0x00000128
        /*034c*/ 	.short	0x0100
        /*034e*/ 	.byte	0x07
	.zero		1


	//   ....[38]....
        /*0350*/ 	.word	0x00000a40
        /*0354*/ 	.word	0x000000ff
        /*0358*/ 	.word	0x00000130
        /*035c*/ 	.short	0x0100
        /*035e*/ 	.byte	0x05
	.zero		1


	//   ....[39]....
        /*0360*/ 	.word	0x00000a50
        /*0364*/ 	.word	0x000000ff
        /*0368*/ 	.word	0x00000138
        /*036c*/ 	.short	0x0100
        /*036e*/ 	.byte	0x05
	.zero		1


	//   ....[40]....
        /*0370*/ 	.word	0x00000b90
        /*0374*/ 	.word	0x000000ff
        /*0378*/ 	.word	0x00000140
        /*037c*/ 	.short	0x0100
        /*037e*/ 	.byte	0x05
	.zero		1


	//   ....[41]....
        /*0380*/ 	.word	0x00000ba0
        /*0384*/ 	.word	0x000000ff
        /*0388*/ 	.word	0x00000150
        /*038c*/ 	.short	0x0100
        /*038e*/ 	.byte	0x05
	.zero		1


	//   ....[42]....
        /*0390*/ 	.word	0x00000bb0
        /*0394*/ 	.word	0x000000ff
        /*0398*/ 	.word	0x00000148
        /*039c*/ 	.short	0x0100
        /*039e*/ 	.byte	0x05
	.zero		1


	//   ....[43]....
        /*03a0*/ 	.word	0x00000bc0
        /*03a4*/ 	.word	0x000000ff
        /*03a8*/ 	.word	0x00000158
        /*03ac*/ 	.short	0x0100
        /*03ae*/ 	.byte	0x05
	.zero		1


	//   ....[44]....
        /*03b0*/ 	.word	0x00000cf0
        /*03b4*/ 	.word	0x000000ff
        /*03b8*/ 	.word	0x00000160
        /*03bc*/ 	.short	0x0100
        /*03be*/ 	.byte	0x07
	.zero		1


	//   ....[45]....
        /*03c0*/ 	.word	0x00000d00
        /*03c4*/ 	.word	0x000000ff
        /*03c8*/ 	.word	0x00000180
        /*03cc*/ 	.short	0x0100
        /*03ce*/ 	.byte	0x07
	.zero		1


	//   ....[46]....
        /*03d0*/ 	.word	0x00000d10
        /*03d4*/ 	.word	0x000000ff
        /*03d8*/ 	.word	0x00000168
        /*03dc*/ 	.short	0x0100
        /*03de*/ 	.byte	0x07
	.zero		1


	//   ....[47]....
        /*03e0*/ 	.word	0x00000d20
        /*03e4*/ 	.word	0x000000ff
        /*03e8*/ 	.word	0x00000188
        /*03ec*/ 	.short	0x0100
        /*03ee*/ 	.byte	0x07
	.zero		1


	//   ....[48]....
        /*03f0*/ 	.word	0x00000d30
        /*03f4*/ 	.word	0x000000ff
        /*03f8*/ 	.word	0x00000170
        /*03fc*/ 	.short	0x0100
        /*03fe*/ 	.byte	0x07
	.zero		1


	//   ....[49]....
        /*0400*/ 	.word	0x00000d40
        /*0404*/ 	.word	0x000000ff
        /*0408*/ 	.word	0x00000190
        /*040c*/ 	.short	0x0100
        /*040e*/ 	.byte	0x07
	.zero		1


	//   ....[50]....
        /*0410*/ 	.word	0x00000d50
        /*0414*/ 	.word	0x000000ff
        /*0418*/ 	.word	0x00000178
        /*041c*/ 	.short	0x0100
        /*041e*/ 	.byte	0x07
	.zero		1


	//   ....[51]....
        /*0420*/ 	.word	0x00000d60
        /*0424*/ 	.word	0x000000ff
        /*0428*/ 	.word	0x00000198
        /*042c*/ 	.short	0x0100
        /*042e*/ 	.byte	0x07
	.zero		1


	//   ....[52]....
        /*0430*/ 	.word	0x00000e50
        /*0434*/ 	.word	0x000000ff
        /*0438*/ 	.word	0x000001a0
        /*043c*/ 	.short	0x0100
        /*043e*/ 	.byte	0x05
	.zero		1


	//   ....[53]....
        /*0440*/ 	.word	0x00000e60
        /*0444*/ 	.word	0x000000ff
        /*0448*/ 	.word	0x000001b0
        /*044c*/ 	.short	0x0100
        /*044e*/ 	.byte	0x05
	.zero		1


	//   ....[54]....
        /*0450*/ 	.word	0x00000e70
        /*0454*/ 	.word	0x000000ff
        /*0458*/ 	.word	0x000001a8
        /*045c*/ 	.short	0x0100
        /*045e*/ 	.byte	0x05
	.zero		1


	//   ....[55]....
        /*0460*/ 	.word	0x00000e80
        /*0464*/ 	.word	0x000000ff
        /*0468*/ 	.word	0x000001b8
        /*046c*/ 	.short	0x0100
        /*046e*/ 	.byte	0x05
	.zero		1


	//   ....[56]....
        /*0470*/ 	.word	0x00001760
        /*0474*/ 	.word	0x00000003
        /*0478*/ 	.word	0x000001b0
        /*047c*/ 	.short	0x010a
        /*047e*/ 	.byte	0xff
	.zero		1


	//   ....[57]....
        /*0480*/ 	.word	0x00001790
        /*0484*/ 	.word	0x00000003
        /*0488*/ 	.word	0x000001a0
        /*048c*/ 	.short	0x0101
        /*048e*/ 	.byte	0xff
	.zero		1


	//   ....[58]....
        /*0490*/ 	.word	0x00001860
        /*0494*/ 	.word	0x000000ff
        /*0498*/ 	.word	0x00000088
        /*049c*/ 	.short	0x010a
        /*049e*/ 	.byte	0x08
	.zero		1


	//   ....[59]....
        /*04a0*/ 	.word	0x00001900
        /*04a4*/ 	.word	0x000000ff
        /*04a8*/ 	.word	0x00000088
        /*04ac*/ 	.short	0x010a
        /*04ae*/ 	.byte	0x21
	.zero		1


	//   ....[60]....
        /*04b0*/ 	.word	0x00001a50
        /*04b4*/ 	.word	0x000000ff
        /*04b8*/ 	.word	0x00000088
        /*04bc*/ 	.short	0x010a
        /*04be*/ 	.byte	0x08
	.zero		1


	//   ....[61]....
        /*04c0*/ 	.word	0x00001b60
        /*04c4*/ 	.word	0x000000ff
        /*04c8*/ 	.word	0x00000138
        /*04cc*/ 	.short	0x0101
        /*04ce*/ 	.byte	0x04
	.zero		1


	//   ....[62]....
        /*04d0*/ 	.word	0x00001b80
        /*04d4*/ 	.word	0x000000ff
        /*04d8*/ 	.word	0x00000088
        /*04dc*/ 	.short	0x010a
        /*04de*/ 	.byte	0x08
	.zero		1


	//   ....[63]....
        /*04e0*/ 	.word	0x00001c00
        /*04e4*/ 	.word	0x000000ff
        /*04e8*/ 	.word	0x00000088
        /*04ec*/ 	.short	0x010a
        /*04ee*/ 	.byte	0x11
	.zero		1


	//   ....[64]....
        /*04f0*/ 	.word	0x00001d50
        /*04f4*/ 	.word	0x000000ff
        /*04f8*/ 	.word	0x00000088
        /*04fc*/ 	.short	0x010a
        /*04fe*/ 	.byte	0x08
	.zero		1


	//   ....[65]....
        /*0500*/ 	.word	0x00001e90
        /*0504*/ 	.word	0x00000002
        /*0508*/ 	.word	0x00000140
        /*050c*/ 	.short	0x010a
        /*050e*/ 	.byte	0xff
	.zero		1


	//   ....[66]....
        /*0510*/ 	.word	0x00001f50
        /*0514*/ 	.word	0x00000002
        /*0518*/ 	.word	0x00000000
        /*051c*/ 	.short	0x0101
        /*051e*/ 	.byte	0xff
	.zero		1


	//   ....[67]....
        /*0520*/ 	.word	0x000024b0
        /*0524*/ 	.word	0x000000ff
        /*0528*/ 	.word	0x00000000
        /*052c*/ 	.short	0x010a
        /*052e*/ 	.byte	0x05
	.zero		1


	//   ....[68]....
        /*0530*/ 	.word	0x00002540
        /*0534*/ 	.word	0x000000ff
        /*0538*/ 	.word	0x00000000
        /*053c*/ 	.short	0x010a
        /*053e*/ 	.byte	0x05
	.zero		1


	//   ....[69]....
        /*0540*/ 	.word	0x000025d0
        /*0544*/ 	.word	0x000000ff
        /*0548*/ 	.word	0x00000000
        /*054c*/ 	.short	0x010a
        /*054e*/ 	.byte	0x05
	.zero		1


	//   ....[70]....
        /*0550*/ 	.word	0x00002660
        /*0554*/ 	.word	0x000000ff
        /*0558*/ 	.word	0x00000000
        /*055c*/ 	.short	0x010a
        /*055e*/ 	.byte	0x05
	.zero		1


	//   ....[71]....
        /*0560*/ 	.word	0x000026f0
        /*0564*/ 	.word	0x000000ff
        /*0568*/ 	.word	0x00000000
        /*056c*/ 	.short	0x010a
        /*056e*/ 	.byte	0x05
	.zero		1


	//   ....[72]....
        /*0570*/ 	.word	0x00002780
        /*0574*/ 	.word	0x000000ff
        /*0578*/ 	.word	0x00000000
        /*057c*/ 	.short	0x010a
        /*057e*/ 	.byte	0x05
	.zero		1


	//   ....[73]....
        /*0580*/ 	.word	0x00002810
        /*0584*/ 	.word	0x000000ff
        /*0588*/ 	.word	0x00000000
        /*058c*/ 	.short	0x010a
        /*058e*/ 	.byte	0x05
	.zero		1


	//   ....[74]....
        /*0590*/ 	.word	0x000028a0
        /*0594*/ 	.word	0x000000ff
        /*0598*/ 	.word	0x00000000
        /*059c*/ 	.short	0x010a
        /*059e*/ 	.byte	0x05
	.zero		1


	//   ....[75]....
        /*05a0*/ 	.word	0x00002930
        /*05a4*/ 	.word	0x000000ff
        /*05a8*/ 	.word	0x00000000
        /*05ac*/ 	.short	0x010a
        /*05ae*/ 	.byte	0x05
	.zero		1


	//   ....[76]....
        /*05b0*/ 	.word	0x000029c0
        /*05b4*/ 	.word	0x000000ff
        /*05b8*/ 	.word	0x00000000
        /*05bc*/ 	.short	0x010a
        /*05be*/ 	.byte	0x05
	.zero		1


	//   ....[77]....
        /*05c0*/ 	.word	0x00002a50
        /*05c4*/ 	.word	0x000000ff
        /*05c8*/ 	.word	0x00000000
        /*05cc*/ 	.short	0x010a
        /*05ce*/ 	.byte	0x05
	.zero		1


	//   ....[78]....
        /*05d0*/ 	.word	0x00002ae0
        /*05d4*/ 	.word	0x000000ff
        /*05d8*/ 	.word	0x00000000
        /*05dc*/ 	.short	0x010a
        /*05de*/ 	.byte	0x05
	.zero		1


	//   ....[79]....
        /*05e0*/ 	.word	0x00002b70
        /*05e4*/ 	.word	0x000000ff
        /*05e8*/ 	.word	0x00000000
        /*05ec*/ 	.short	0x010a
        /*05ee*/ 	.byte	0x05
	.zero		1


	//   ....[80]....
        /*05f0*/ 	.word	0x00002c00
        /*05f4*/ 	.word	0x000000ff
        /*05f8*/ 	.word	0x00000000
        /*05fc*/ 	.short	0x010a
        /*05fe*/ 	.byte	0x05
	.zero		1


	//   ....[81]....
        /*0600*/ 	.word	0x00002c90
        /*0604*/ 	.word	0x000000ff
        /*0608*/ 	.word	0x00000000
        /*060c*/ 	.short	0x010a
        /*060e*/ 	.byte	0x05
	.zero		1


	//   ....[82]....
        /*0610*/ 	.word	0x00002d20
        /*0614*/ 	.word	0x000000ff
        /*0618*/ 	.word	0x00000000
        /*061c*/ 	.short	0x010a
        /*061e*/ 	.byte	0x05
	.zero		1


	//   ....[83]....
        /*0620*/ 	.word	0x00002dc0
        /*0624*/ 	.word	0x00000000
        /*0628*/ 	.word	0x00000000
        /*062c*/ 	.short	0x010a
        /*062e*/ 	.byte	0xff
	.zero		1


	//   ....[84]....
        /*0630*/ 	.word	0x00002ee0
        /*0634*/ 	.word	0x00000000
        /*0638*/ 	.word	0x000001a0
        /*063c*/ 	.short	0x010a
        /*063e*/ 	.byte	0xff
	.zero		1


	//   ....[85]....
        /*0640*/ 	.word	0x00002f40
        /*0644*/ 	.word	0x00000004
        /*0648*/ 	.word	0x00000000
        /*064c*/ 	.short	0x0101
        /*064e*/ 	.byte	0xff
	.zero		1


	//   ....[86]....
        /*0650*/ 	.word	0x00002f60
        /*0654*/ 	.word	0x000000ff
        /*0658*/ 	.word	0x00000150
        /*065c*/ 	.short	0x010a
        /*065e*/ 	.byte	0x05
	.zero		1


	//   ....[87]....
        /*0660*/ 	.word	0x00003080
        /*0664*/ 	.word	0x00000000
        /*0668*/ 	.word	0x00000140
        /*066c*/ 	.short	0x010a
        /*066e*/ 	.byte	0xff
	.zero		1


	//   ....[88]....
        /*0670*/ 	.word	0x00003190
        /*0674*/ 	.word	0x00000000
        /*0678*/ 	.word	0x00000000
        /*067c*/ 	.short	0x0101
        /*067e*/ 	.byte	0xff
	.zero		1


	//   ....[89]....
        /*0680*/ 	.word	0x00003220
        /*0684*/ 	.word	0x000000ff
        /*0688*/ 	.word	0x00000150
        /*068c*/ 	.short	0x0106
        /*068e*/ 	.byte	0x05
	.zero		1


	//   ....[90]....
        /*0690*/ 	.word	0x00003240
        /*0694*/ 	.word	0x000000ff
        /*0698*/ 	.word	0x00000150
        /*069c*/ 	.short	0x010a
        /*069e*/ 	.byte	0x05
	.zero		1


	//   ....[91]....
        /*06a0*/ 	.word	0x000032d0
        /*06a4*/ 	.word	0x000000ff
        /*06a8*/ 	.word	0x00000150
        /*06ac*/ 	.short	0x0106
        /*06ae*/ 	.byte	0x04
	.zero		1


	//   ....[92]....
        /*06b0*/ 	.word	0x00003310
        /*06b4*/ 	.word	0x00000000
        /*06b8*/ 	.word	0x00000150
        /*06bc*/ 	.short	0x010a
        /*06be*/ 	.byte	0xff
	.zero		1


	//   ....[93]....
        /*06c0*/ 	.word	0x00003810
        /*06c4*/ 	.word	0x00000000
        /*06c8*/ 	.word	0x00000140
        /*06cc*/ 	.short	0x010a
        /*06ce*/ 	.byte	0xff
	.zero		1


	//   ....[94]....
        /*06d0*/ 	.word	0x00003910
        /*06d4*/ 	.word	0x00000003
        /*06d8*/ 	.word	0x00000000
        /*06dc*/ 	.short	0x0101
        /*06de*/ 	.byte	0xff
	.zero		1


	//   ....[95]....
        /*06e0*/ 	.word	0x00003920
        /*06e4*/ 	.word	0x000000ff
        /*06e8*/ 	.word	0x00000000
        /*06ec*/ 	.short	0x010a
        /*06ee*/ 	.byte	0x04
	.zero		1


	//   ....[96]....
        /*06f0*/ 	.word	0x000039a0
        /*06f4*/ 	.word	0x000000ff
        /*06f8*/ 	.word	0x00000180
        /*06fc*/ 	.short	0x010a
        /*06fe*/ 	.byte	0x08
	.zero		1


	//   ....[97]....
        /*0700*/ 	.word	0x00003a80
        /*0704*/ 	.word	0x000000ff
        /*0708*/ 	.word	0x00000000
        /*070c*/ 	.short	0x010a
        /*070e*/ 	.byte	0x07
	.zero		1


	//   ....[98]....
        /*0710*/ 	.word	0x00003bc0
        /*0714*/ 	.word	0x000000ff
        /*0718*/ 	.word	0x00000000
        /*071c*/ 	.short	0x010a
        /*071e*/ 	.byte	0x04
	.zero		1


	//   ....[99]....
        /*0720*/ 	.word	0x00003db0
        /*0724*/ 	.word	0x000000ff
        /*0728*/ 	.word	0x00000000
        /*072c*/ 	.short	0x010a
        /*072e*/ 	.byte	0x05
	.zero		1


	//   ....[100]....
        /*0730*/ 	.word	0x00003e40
        /*0734*/ 	.word	0x000000ff
        /*0738*/ 	.word	0x00000000
        /*073c*/ 	.short	0x010a
        /*073e*/ 	.byte	0x05
	.zero		1


	//   ....[101]....
        /*0740*/ 	.word	0x00003ed0
        /*0744*/ 	.word	0x000000ff
        /*0748*/ 	.word	0x00000000
        /*074c*/ 	.short	0x010a
        /*074e*/ 	.byte	0x05
	.zero		1


	//   ....[102]....
        /*0750*/ 	.word	0x00003f60
        /*0754*/ 	.word	0x000000ff
        /*0758*/ 	.word	0x00000000
        /*075c*/ 	.short	0x010a
        /*075e*/ 	.byte	0x07
	.zero		1


	//   ....[103]....
        /*0760*/ 	.word	0x000043c0
        /*0764*/ 	.word	0x00000000
        /*0768*/ 	.word	0x00000140
        /*076c*/ 	.short	0x010a
        /*076e*/ 	.byte	0xff
	.zero		1


	//   ....[104]....
        /*0770*/ 	.word	0x00004480
        /*0774*/ 	.word	0x00000000
        /*0778*/ 	.word	0x00000000
        /*077c*/ 	.short	0x0101
        /*077e*/ 	.byte	0xff
	.zero		1


	//   ....[105]....
        /*0780*/ 	.word	0x000047a0
        /*0784*/ 	.word	0x000000ff
        /*0788*/ 	.word	0x00000138
        /*078c*/ 	.short	0x010a
        /*078e*/ 	.byte	0x07
	.zero		1


	//   ....[106]....
        /*0790*/ 	.word	0x00004990
        /*0794*/ 	.word	0x000000ff
        /*0798*/ 	.word	0x00000120
        /*079c*/ 	.short	0x010a
        /*079e*/ 	.byte	0x07
	.zero		1


	//   ....[107]....
        /*07a0*/ 	.word	0x00004b60
        /*07a4*/ 	.word	0x000000ff
        /*07a8*/ 	.word	0x00000110
        /*07ac*/ 	.short	0x010b
        /*07ae*/ 	.byte	0x07
	.zero		1


	//   ....[108]....
        /*07b0*/ 	.word	0x00004bd0
        /*07b4*/ 	.word	0x000000ff
        /*07b8*/ 	.word	0x00000000
        /*07bc*/ 	.short	0x0101
        /*07be*/ 	.byte	0x08
	.zero		1


	//   ....[109]....
        /*07c0*/ 	.word	0x00004c00
        /*07c4*/ 	.word	0x000000ff
        /*07c8*/ 	.word	0x00000128
        /*07cc*/ 	.short	0x010a
        /*07ce*/ 	.byte	0x07
	.zero		1


	//   ....[110]....
        /*07d0*/ 	.word	0x00004e10
        /*07d4*/ 	.word	0x000000ff
        /*07d8*/ 	.word	0x00000118
        /*07dc*/ 	.short	0x010b
        /*07de*/ 	.byte	0x07
	.zero		1


	//   ....[111]....
        /*07e0*/ 	.word	0x00004e30
        /*07e4*/ 	.word	0x000000ff
        /*07e8*/ 	.word	0x00000000
        /*07ec*/ 	.short	0x0101
        /*07ee*/ 	.byte	0x0d
	.zero		1


	//   ....[112]....
        /*07f0*/ 	.word	0x00004e60
        /*07f4*/ 	.word	0x000000ff
        /*07f8*/ 	.word	0x00000120
        /*07fc*/ 	.short	0x010a
        /*07fe*/ 	.byte	0x07
	.zero		1


	//   ....[113]....
        /*0800*/ 	.word	0x00004ea0
        /*0804*/ 	.word	0x00000000
        /*0808*/ 	.word	0x00000128
        /*080c*/ 	.short	0x010a
        /*080e*/ 	.byte	0xff
	.zero		1


	//   ....[114]....
        /*0810*/ 	.word	0x000051e0
        /*0814*/ 	.word	0x00000000
        /*0818*/ 	.word	0x00000140
        /*081c*/ 	.short	0x010a
        /*081e*/ 	.byte	0xff
	.zero		1


	//   ....[115]....
        /*0820*/ 	.word	0x000052f0
        /*0824*/ 	.word	0x00000000
        /*0828*/ 	.word	0x00000000
        /*082c*/ 	.short	0x0101
        /*082e*/ 	.byte	0xff
	.zero		1


	//   ....[116]....
        /*0830*/ 	.word	0x00005d40
        /*0834*/ 	.word	0x00000000
        /*0838*/ 	.word	0x00000110
        /*083c*/ 	.short	0x010a
        /*083e*/ 	.byte	0xff
	.zero		1


	//   ....[117]....
        /*0840*/ 	.word	0x00005db0
        /*0844*/ 	.word	0x00000071
        /*0848*/ 	.word	0x00000160
        /*084c*/ 	.short	0x010a
        /*084e*/ 	.byte	0xff
	.zero		1


	//   ....[118]....
        /*0850*/ 	.word	0x00005e90
        /*0854*/ 	.word	0x00000000
        /*0858*/ 	.word	0x00000110
        /*085c*/ 	.short	0x010a
        /*085e*/ 	.byte	0xff
	.zero		1


	//   ....[119]....
        /*0860*/ 	.word	0x00005fd0
        /*0864*/ 	.word	0x00000000
        /*0868*/ 	.word	0x00000000
        /*086c*/ 	.short	0x0101
        /*086e*/ 	.byte	0xff
	.zero		1


	//   ....[120]....
        /*0870*/ 	.word	0x00006030
        /*0874*/ 	.word	0x00000071
        /*0878*/ 	.word	0x00000160
        /*087c*/ 	.short	0x010a
        /*087e*/ 	.byte	0xff
	.zero		1


	//   ....[121]....
        /*0880*/ 	.word	0x00006b80
        /*0884*/ 	.word	0x00000020
        /*0888*/ 	.word	0x00000110
        /*088c*/ 	.short	0x010a
        /*088e*/ 	.byte	0xff
	.zero		1


	//   ....[122]....
        /*0890*/ 	.word	0x00006c40
        /*0894*/ 	.word	0x00000020
        /*0898*/ 	.word	0x00000110
        /*089c*/ 	.short	0x010a
        /*089e*/ 	.byte	0xff
	.zero		1


	//   ....[123]....
        /*08a0*/ 	.word	0x00006d60
        /*08a4*/ 	.word	0x00000003
        /*08a8*/ 	.word	0x00000000
        /*08ac*/ 	.short	0x0101
        /*08ae*/ 	.byte	0xff
	.zero		1


	//   ....[124]....
        /*08b0*/ 	.word	0x000071a0
        /*08b4*/ 	.word	0x000000ff
        /*08b8*/ 	.word	0x00000000
        /*08bc*/ 	.short	0x0101
        /*08be*/ 	.byte	0x05
	.zero		1


	//   ....[125]....
        /*08c0*/ 	.word	0x000079e0
        /*08c4*/ 	.word	0x00000003
        /*08c8*/ 	.word	0x000001b0
        /*08cc*/ 	.short	0x010a
        /*08ce*/ 	.byte	0xff
	.zero		1


	//   ....[126]....
        /*08d0*/ 	.word	0x00007a40
        /*08d4*/ 	.word	0x00000002
        /*08d8*/ 	.word	0x00000088
        /*08dc*/ 	.short	0x010a
        /*08de*/ 	.byte	0xff
	.zero		1


	//   ....[127]....
        /*08e0*/ 	.word	0x00007aa0
        /*08e4*/ 	.word	0x00000002
        /*08e8*/ 	.word	0x00000088
        /*08ec*/ 	.short	0x010a
        /*08ee*/ 	.byte	0xff
	.zero		1


	//   ....[128]....
        /*08f0*/ 	.word	0x00007af0
        /*08f4*/ 	.word	0x00000002
        /*08f8*/ 	.word	0x00000140
        /*08fc*/ 	.short	0x010a
        /*08fe*/ 	.byte	0xff
	.zero		1


	//   ....[129]....
        /*0900*/ 	.word	0x00007b50
        /*0904*/ 	.word	0x00000000
        /*0908*/ 	.word	0x00000000
        /*090c*/ 	.short	0x010a
        /*090e*/ 	.byte	0xff
	.zero		1


	//   ....[130]....
        /*0910*/ 	.word	0x00007bb0
        /*0914*/ 	.word	0x00000000
        /*0918*/ 	.word	0x00000000
        /*091c*/ 	.short	0x010a
        /*091e*/ 	.byte	0xff
	.zero		1


	//   ....[131]....
        /*0920*/ 	.word	0x00007c10
        /*0924*/ 	.word	0x00000000
        /*0928*/ 	.word	0x00000000
        /*092c*/ 	.short	0x010a
        /*092e*/ 	.byte	0xff
	.zero		1


	//   ....[132]....
        /*0930*/ 	.word	0x00007c70
        /*0934*/ 	.word	0x00000000
        /*0938*/ 	.word	0x00000000
        /*093c*/ 	.short	0x010a
        /*093e*/ 	.byte	0xff
	.zero		1


	//   ....[133]....
        /*0940*/ 	.word	0x00007cd0
        /*0944*/ 	.word	0x00000000
        /*0948*/ 	.word	0x00000000
        /*094c*/ 	.short	0x010a
        /*094e*/ 	.byte	0xff
	.zero		1


	//   ....[134]....
        /*0950*/ 	.word	0x00007d30
        /*0954*/ 	.word	0x00000000
        /*0958*/ 	.word	0x00000000
        /*095c*/ 	.short	0x010a
        /*095e*/ 	.byte	0xff
	.zero		1


	//   ....[135]....
        /*0960*/ 	.word	0x00007d90
        /*0964*/ 	.word	0x00000000
        /*0968*/ 	.word	0x00000000
        /*096c*/ 	.short	0x010a
        /*096e*/ 	.byte	0xff
	.zero		1


	//   ....[136]....
        /*0970*/ 	.word	0x00007df0
        /*0974*/ 	.word	0x00000000
        /*0978*/ 	.word	0x00000000
        /*097c*/ 	.short	0x010a
        /*097e*/ 	.byte	0xff
	.zero		1


	//   ....[137]....
        /*0980*/ 	.word	0x00007e50
        /*0984*/ 	.word	0x00000000
        /*0988*/ 	.word	0x00000000
        /*098c*/ 	.short	0x010a
        /*098e*/ 	.byte	0xff
	.zero		1


	//   ....[138]....
        /*0990*/ 	.word	0x00007eb0
        /*0994*/ 	.word	0x00000000
        /*0998*/ 	.word	0x00000000
        /*099c*/ 	.short	0x010a
        /*099e*/ 	.byte	0xff
	.zero		1


	//   ....[139]....
        /*09a0*/ 	.word	0x00007f10
        /*09a4*/ 	.word	0x00000000
        /*09a8*/ 	.word	0x00000000
        /*09ac*/ 	.short	0x010a
        /*09ae*/ 	.byte	0xff
	.zero		1


	//   ....[140]....
        /*09b0*/ 	.word	0x00007f70
        /*09b4*/ 	.word	0x00000000
        /*09b8*/ 	.word	0x00000000
        /*09bc*/ 	.short	0x010a
        /*09be*/ 	.byte	0xff
	.zero		1


	//   ....[141]....
        /*09c0*/ 	.word	0x00007fd0
        /*09c4*/ 	.word	0x00000000
        /*09c8*/ 	.word	0x00000000
        /*09cc*/ 	.short	0x010a
        /*09ce*/ 	.byte	0xff
	.zero		1


	//   ....[142]....
        /*09d0*/ 	.word	0x00008030
        /*09d4*/ 	.word	0x00000000
        /*09d8*/ 	.word	0x00000000
        /*09dc*/ 	.short	0x010a
        /*09de*/ 	.byte	0xff
	.zero		1


	//   ....[143]....
        /*09e0*/ 	.word	0x00008090
        /*09e4*/ 	.word	0x00000000
        /*09e8*/ 	.word	0x00000000
        /*09ec*/ 	.short	0x010a
        /*09ee*/ 	.byte	0xff
	.zero		1


	//   ....[144]....
        /*09f0*/ 	.word	0x000080f0
        /*09f4*/ 	.word	0x00000000
        /*09f8*/ 	.word	0x00000000
        /*09fc*/ 	.short	0x010a
        /*09fe*/ 	.byte	0xff
	.zero		1


	//   ....[145]....
        /*0a00*/ 	.word	0x00008140
        /*0a04*/ 	.word	0x00000000
        /*0a08*/ 	.word	0x000001a0
        /*0a0c*/ 	.short	0x010a
        /*0a0e*/ 	.byte	0xff
	.zero		1


	//   ....[146]....
        /*0a10*/ 	.word	0x000081a0
        /*0a14*/ 	.word	0x00000000
        /*0a18*/ 	.word	0x00000150
        /*0a1c*/ 	.short	0x010a
        /*0a1e*/ 	.byte	0xff
	.zero		1


	//   ....[147]....
        /*0a20*/ 	.word	0x000081f0
        /*0a24*/ 	.word	0x00000000
        /*0a28*/ 	.word	0x00000140
        /*0a2c*/ 	.short	0x010a
        /*0a2e*/ 	.byte	0xff
	.zero		1


	//   ....[148]....
        /*0a30*/ 	.word	0x00008250
        /*0a34*/ 	.word	0x00000000
        /*0a38*/ 	.word	0x00000150
        /*0a3c*/ 	.short	0x010a
        /*0a3e*/ 	.byte	0xff
	.zero		1


	//   ....[149]....
        /*0a40*/ 	.word	0x000082a0
        /*0a44*/ 	.word	0x00000000
        /*0a48*/ 	.word	0x00000140
        /*0a4c*/ 	.short	0x010a
        /*0a4e*/ 	.byte	0xff
	.zero		1


	//   ....[150]....
        /*0a50*/ 	.word	0x00008300
        /*0a54*/ 	.word	0x00000003
        /*0a58*/ 	.word	0x00000180
        /*0a5c*/ 	.short	0x010a
        /*0a5e*/ 	.byte	0xff
	.zero		1


	//   ....[151]....
        /*0a60*/ 	.word	0x00008360
        /*0a64*/ 	.word	0x00000000
        /*0a68*/ 	.word	0x00000000
        /*0a6c*/ 	.short	0x010a
        /*0a6e*/ 	.byte	0xff
	.zero		1


	//   ....[152]....
        /*0a70*/ 	.word	0x000083c0
        /*0a74*/ 	.word	0x00000000
        /*0a78*/ 	.word	0x00000000
        /*0a7c*/ 	.short	0x010a
        /*0a7e*/ 	.byte	0xff
	.zero		1


	//   ....[153]....
        /*0a80*/ 	.word	0x00008420
        /*0a84*/ 	.word	0x00000000
        /*0a88*/ 	.word	0x00000000
        /*0a8c*/ 	.short	0x010a
        /*0a8e*/ 	.byte	0xff
	.zero		1


	//   ....[154]....
        /*0a90*/ 	.word	0x00008480
        /*0a94*/ 	.word	0x00000000
        /*0a98*/ 	.word	0x00000000
        /*0a9c*/ 	.short	0x010a
        /*0a9e*/ 	.byte	0xff
	.zero		1


	//   ....[155]....
        /*0aa0*/ 	.word	0x000084e0
        /*0aa4*/ 	.word	0x00000000
        /*0aa8*/ 	.word	0x00000000
        /*0aac*/ 	.short	0x010a
        /*0aae*/ 	.byte	0xff
	.zero		1


	//   ....[156]....
        /*0ab0*/ 	.word	0x00008530
        /*0ab4*/ 	.word	0x00000000
        /*0ab8*/ 	.word	0x00000140
        /*0abc*/ 	.short	0x010a
        /*0abe*/ 	.byte	0xff
	.zero		1


	//   ....[157]....
        /*0ac0*/ 	.word	0x00008590
        /*0ac4*/ 	.word	0x00000000
        /*0ac8*/ 	.word	0x00000138
        /*0acc*/ 	.short	0x010a
        /*0ace*/ 	.byte	0xff
	.zero		1


	//   ....[158]....
        /*0ad0*/ 	.word	0x000085f0
        /*0ad4*/ 	.word	0x00000003
        /*0ad8*/ 	.word	0x00000120
        /*0adc*/ 	.short	0x010a
        /*0ade*/ 	.byte	0xff
	.zero		1


	//   ....[159]....
        /*0ae0*/ 	.word	0x00008650
        /*0ae4*/ 	.word	0x00000003
        /*0ae8*/ 	.word	0x00000128
        /*0aec*/ 	.short	0x010a
        /*0aee*/ 	.byte	0xff
	.zero		1


	//   ....[160]....
        /*0af0*/ 	.word	0x000086b0
        /*0af4*/ 	.word	0x00000000
        /*0af8*/ 	.word	0x00000120
        /*0afc*/ 	.short	0x010a
        /*0afe*/ 	.byte	0xff
	.zero		1


	//   ....[161]....
        /*0b00*/ 	.word	0x00008700
        /*0b04*/ 	.word	0x00000000
        /*0b08*/ 	.word	0x00000140
        /*0b0c*/ 	.short	0x010a
        /*0b0e*/ 	.byte	0xff
	.zero		1


	//   ....[162]....
        /*0b10*/ 	.word	0x00008750
        /*0b14*/ 	.word	0x00000000
        /*0b18*/ 	.word	0x00000110
        /*0b1c*/ 	.short	0x010a
        /*0b1e*/ 	.byte	0xff
	.zero		1


	//   ....[163]....
        /*0b20*/ 	.word	0x000087a0
        /*0b24*/ 	.word	0x00000071
        /*0b28*/ 	.word	0x00000160
        /*0b2c*/ 	.short	0x010a
        /*0b2e*/ 	.byte	0xff
	.zero		1


	//   ....[164]....
        /*0b30*/ 	.word	0x000087f0
        /*0b34*/ 	.word	0x00000020
        /*0b38*/ 	.word	0x00000110
        /*0b3c*/ 	.short	0x010a
        /*0b3e*/ 	.byte	0xff
	.zero		1


	//----- nvinfo : EIATTR_NUM_MBARRIERS
	.align		4
.L_47:
        /*0b40*/ 	.byte	0x03, 0x38
        /*0b42*/ 	.short	0x0038


	//----- nvinfo : EIATTR_EXIT_INSTR_OFFSETS
	.align		4
        /*0b44*/ 	.byte	0x04, 0x1c
        /*0b46*/ 	.short	(.L_49 - .L_48)


	//   ....[0]....
.L_48:
        /*0b48*/ 	.word	0x00002df0


	//   ....[1]....
        /*0b4c*/ 	.word	0x000032e0


	//   ....[2]....
        /*0b50*/ 	.word	0x00003340


	//   ....[3]....
        /*0b54*/ 	.word	0x000041c0


	//   ....[4]....
        /*0b58*/ 	.word	0x00004ed0


	//   ....[5]....
        /*0b5c*/ 	.word	0x00004f10


	//   ....[6]....
        /*0b60*/ 	.word	0x000079d0


	//----- nvinfo : EIATTR_MAX_THREADS
	.align		4
.L_49:
        /*0b64*/ 	.byte	0x04, 0x05
        /*0b66*/ 	.short	(.L_51 - .L_50)
.L_50:
        /*0b68*/ 	.word	0x00000100
        /*0b6c*/ 	.word	0x00000001
        /*0b70*/ 	.word	0x00000001


	//----- nvinfo : EIATTR_CRS_STACK_SIZE
	.align		4
.L_51:
        /*0b74*/ 	.byte	0x04, 0x1e
        /*0b76*/ 	.short	(.L_53 - .L_52)
.L_52:
        /*0b78*/ 	.word	0x00000000


	//----- nvinfo : EIATTR_CBANK_PARAM_SIZE
	.align		4
.L_53:
        /*0b7c*/ 	.byte	0x03, 0x19
        /*0b7e*/ 	.short	0x0800


	//----- nvinfo : EIATTR_PARAM_CBANK
	.align		4
        /*0b80*/ 	.byte	0x04, 0x0a
        /*0b82*/ 	.short	(.L_55 - .L_54)
	.align		4
.L_54:
        /*0b84*/ 	.word	index@(.nv.constant0._ZN7cutlass13device_kernelINS_4gemm6kernel13GemmUniversalIN4cute5tupleIJiiiiEEENS1_10collective13CollectiveMmaINS1_35MainloopSm100TmaUmmaWarpSpecializedILi17ELi2ELi4ENS5_IJNS4_1CILi1EEESB_SB_EEEEENS5_IJNSA_ILi64EEENSA_ILi128EEESE_EEENS_12float_e5m2_tENS5_IJlSB_lEEESH_SI_NS4_8TiledMMAINS4_8MMA_AtomIJNS4_10MMA_TraitsINS4_19SM100_MMA_F8F6F4_SSEJSH_SH_fSE_SF_NS4_17integral_constantINS4_4UMMA5MajorELSP_0EEESQ_NSN_INSO_7ScaleInELSR_0EEESS_EEEEEENS4_6LayoutISC_NS5_IJNSA_ILi0EEESW_SW_EEEEENS5_IJNS4_10UnderscoreESZ_SZ_EEEEENS4_13SM90_TMA_LOADENS4_14ComposedLayoutINS4_7SwizzleILi2ELi4ELi3EEENS4_18smem_ptr_flag_bitsILi8EEENSV_INS5_IJNSA_ILi8EEESE_EEENS5_IJSE_SB_EEEEEEEvNS4_8identityES12_S1C_vS1D_EENS_8epilogue10collective18CollectiveEpilogueINS1F_23Sm100TmaWarpSpecializedILi2ELi2ELi32ELb0ELb0EEEJSG_NS5_IJNSV_ISE_SB_EES1K_EEESH_SI_SH_SI_NS1F_6fusion15FusionCallbacksIS1J_NS1M_17LinearCombinationISH_fSH_fLNS_15FloatRoundStyleE2EEESG_S1L_JEEENS4_5SM1004TMEM4LOAD26SM100_TMEM_LOAD_16dp32b32xES12_S1C_NS4_39AutoVectorizingCopyWithAssumedAlignmentILi128EEENS4_14SM90_TMA_STOREES1C_S1X_S1X_EEEvvEEEEvNT_6ParamsE)
        /*0b88*/ 	.short	0x0380
        /*0b8a*/ 	.short	0x0800


	//----- nvinfo : EIATTR_SW_WAR
	.align		4
.L_55:
        /*0b8c*/ 	.byte	0x04, 0x36
        /*0b8e*/ 	.short	(.L_57 - .L_56)
.L_56:
        /*0b90*/ 	.word	0x00000008
.L_57:


//--------------------- .nv.callgraph             --------------------------
	.section	.nv.callgraph,"",@"SHT_CUDA_CALLGRAPH"
	.align	4
	.sectionentsize	8
	.align		4
        /*0000*/ 	.word	0x00000000
	.align		4
        /*0004*/ 	.word	0xffffffff
	.align		4
        /*0008*/ 	.word	index@(_ZN7cutlass13device_kernelINS_4gemm6kernel13GemmUniversalIN4cute5tupleIJiiiiEEENS1_10collective13CollectiveMmaINS1_35MainloopSm100TmaUmmaWarpSpecializedILi17ELi2ELi4ENS5_IJNS4_1CILi1EEESB_SB_EEEEENS5_IJNSA_ILi64EEENSA_ILi128EEESE_EEENS_12float_e5m2_tENS5_IJlSB_lEEESH_SI_NS4_8TiledMMAINS4_8MMA_AtomIJNS4_10MMA_TraitsINS4_19SM100_MMA_F8F6F4_SSEJSH_SH_fSE_SF_NS4_17integral_constantINS4_4UMMA5MajorELSP_0EEESQ_NSN_INSO_7ScaleInELSR_0EEESS_EEEEEENS4_6LayoutISC_NS5_IJNSA_ILi0EEESW_SW_EEEEENS5_IJNS4_10UnderscoreESZ_SZ_EEEEENS4_13SM90_TMA_LOADENS4_14ComposedLayoutINS4_7SwizzleILi2ELi4ELi3EEENS4_18smem_ptr_flag_bitsILi8EEENSV_INS5_IJNSA_ILi8EEESE_EEENS5_IJSE_SB_EEEEEEEvNS4_8identityES12_S1C_vS1D_EENS_8epilogue10collective18CollectiveEpilogueINS1F_23Sm100TmaWarpSpecializedILi2ELi2ELi32ELb0ELb0EEEJSG_NS5_IJNSV_ISE_SB_EES1K_EEESH_SI_SH_SI_NS1F_6fusion15FusionCallbacksIS1J_NS1M_17LinearCombinationISH_fSH_fLNS_15FloatRoundStyleE2EEESG_S1L_JEEENS4_5SM1004TMEM4LOAD26SM100_TMEM_LOAD_16dp32b32xES12_S1C_NS4_39AutoVectorizingCopyWithAssumedAlignmentILi128EEENS4_14SM90_TMA_STOREES1C_S1X_S1X_EEEvvEEEEvNT_6ParamsE)
	.align		4
        /*000c*/ 	.word	index@(__assertfail)
	.align		4
        /*0010*/ 	.word	0x00000000
	.align		4
        /*0014*/ 	.word	0xfffffffe
	.align		4
        /*0018*/ 	.word	0x00000000
	.align		4
        /*001c*/ 	.word	0xfffffffd
	.align		4
        /*0020*/ 	.word	0x00000000
	.align		4
        /*0024*/ 	.word	0xfffffffc


//--------------------- .nv.constant4             --------------------------
	.section	.nv.constant4,"a",@progbits
	.align	8
	.align		8
.nv.constant4:
        /*0000*/ 	.dword	__assertfail
	.align		8
        /*0008*/ 	.dword	__unnamed_1
	.align		8
        /*0010*/ 	.dword	__unnamed_2
	.align		8
        /*0018*/ 	.dword	_ZN40_INTERNAL_7f910531_4_k_cu_47c3ab0e_307164cuda3std3__45__cpo5beginE
	.align		8
        /*0020*/ 	.dword	_ZN40_INTERNAL_7f910531_4_k_cu_47c3ab0e_307164cuda3std3__45__cpo3endE
	.align		8
        /*0028*/ 	.dword	_ZN40_INTERNAL_7f910531_4_k_cu_47c3ab0e_307164cuda3std3__45__cpo6cbeginE
	.align		8
        /*0030*/ 	.dword	_ZN40_INTERNAL_7f910531_4_k_cu_47c3ab0e_307164cuda3std3__45__cpo4cendE
	.align		8
        /*0038*/ 	.dword	_ZN40_INTERNAL_7f910531_4_k_cu_47c3ab0e_307164cuda3std3__442_GLOBAL__N__7f910531_4_k_cu_47c3ab0e_307166ignoreE
	.align		8
        /*0040*/ 	.dword	_ZN40_INTERNAL_7f910531_4_k_cu_47c3ab0e_307164cuda3std3__419piecewise_constructE
	.align		8
        /*0048*/ 	.dword	_ZN40_INTERNAL_7f910531_4_k_cu_47c3ab0e_307164cuda3std3__48in_placeE
	.align		8
        /*0050*/ 	.dword	_ZN40_INTERNAL_7f910531_4_k_cu_47c3ab0e_307164cuda3std6ranges3__45__cpo4swapE
	.align		8
        /*0058*/ 	.dword	_ZN40_INTERNAL_7f910531_4_k_cu_47c3ab0e_307164cuda3std6ranges3__45__cpo9iter_moveE
	.align		8
        /*0060*/ 	.dword	_ZN40_INTERNAL_7f910531_4_k_cu_47c3ab0e_307164cute7productE
	.align		8
        /*0068*/ 	.dword	_ZN40_INTERNAL_7f910531_4_k_cu_47c3ab0e_307164cute1_E
	.align		8
        /*0070*/ 	.dword	$str$25
	.align		8
        /*0078*/ 	.dword	$str$26
	.align		8
        /*0080*/ 	.dword	$str$27
	.align		8
        /*0088*/ 	.dword	$str$28


//--------------------- .text._ZN7cutlass13device_kernelINS_4gemm6kernel13GemmUniversalIN4cute5tupleIJiiiiEEENS1_10collective13CollectiveMmaINS1_35MainloopSm100TmaUmmaWarpSpecializedILi17ELi2ELi4ENS5_IJNS4_1CILi1EEESB_SB_EEEEENS5_IJNSA_ILi64EEENSA_ILi128EEESE_EEENS_12float_e5m2_tENS5_IJlSB_lEEESH_SI_NS4_8TiledMMAINS4_8MMA_AtomIJNS4_10MMA_TraitsINS4_19SM100_MMA_F8F6F4_SSEJSH_SH_fSE_SF_NS4_17integral_constantINS4_4UMMA5MajorELSP_0EEESQ_NSN_INSO_7ScaleInELSR_0EEESS_EEEEEENS4_6LayoutISC_NS5_IJNSA_ILi0EEESW_SW_EEEEENS5_IJNS4_10UnderscoreESZ_SZ_EEEEENS4_13SM90_TMA_LOADENS4_14ComposedLayoutINS4_7SwizzleILi2ELi4ELi3EEENS4_18smem_ptr_flag_bitsILi8EEENSV_INS5_IJNSA_ILi8EEESE_EEENS5_IJSE_SB_EEEEEEEvNS4_8identityES12_S1C_vS1D_EENS_8epilogue10collective18CollectiveEpilogueINS1F_23Sm100TmaWarpSpecializedILi2ELi2ELi32ELb0ELb0EEEJSG_NS5_IJNSV_ISE_SB_EES1K_EEESH_SI_SH_SI_NS1F_6fusion15FusionCallbacksIS1J_NS1M_17LinearCombinationISH_fSH_fLNS_15FloatRoundStyleE2EEESG_S1L_JEEENS4_5SM1004TMEM4LOAD26SM100_TMEM_LOAD_16dp32b32xES12_S1C_NS4_39AutoVectorizingCopyWithAssumedAlignmentILi128EEENS4_14SM90_TMA_STOREES1C_S1X_S1X_EEEvvEEEEvNT_6ParamsE --------------------------
	.section	.text._ZN7cutlass13device_kernelINS_4gemm6kernel13GemmUniversalIN4cute5tupleIJiiiiEEENS1_10collective13CollectiveMmaINS1_35MainloopSm100TmaUmmaWarpSpecializedILi17ELi2ELi4ENS5_IJNS4_1CILi1EEESB_SB_EEEEENS5_IJNSA_ILi64EEENSA_ILi128EEESE_EEENS_12float_e5m2_tENS5_IJlSB_lEEESH_SI_NS4_8TiledMMAINS4_8MMA_AtomIJNS4_10MMA_TraitsINS4_19SM100_MMA_F8F6F4_SSEJSH_SH_fSE_SF_NS4_17integral_constantINS4_4UMMA5MajorELSP_0EEESQ_NSN_INSO_7ScaleInELSR_0EEESS_EEEEEENS4_6LayoutISC_NS5_IJNSA_ILi0EEESW_SW_EEEEENS5_IJNS4_10UnderscoreESZ_SZ_EEEEENS4_13SM90_TMA_LOADENS4_14ComposedLayoutINS4_7SwizzleILi2ELi4ELi3EEENS4_18smem_ptr_flag_bitsILi8EEENSV_INS5_IJNSA_ILi8EEESE_EEENS5_IJSE_SB_EEEEEEEvNS4_8identityES12_S1C_vS1D_EENS_8epilogue10collective18CollectiveEpilogueINS1F_23Sm100TmaWarpSpecializedILi2ELi2ELi32ELb0ELb0EEEJSG_NS5_IJNSV_ISE_SB_EES1K_EEESH_SI_SH_SI_NS1F_6fusion15FusionCallbacksIS1J_NS1M_17LinearCombinationISH_fSH_fLNS_15FloatRoundStyleE2EEESG_S1L_JEEENS4_5SM1004TMEM4LOAD26SM100_TMEM_LOAD_16dp32b32xES12_S1C_NS4_39AutoVectorizingCopyWithAssumedAlignmentILi128EEENS4_14SM90_TMA_STOREES1C_S1X_S1X_EEEvvEEEEvNT_6ParamsE,"ax",@progbits
	.align	128
.text._ZN7cutlass13device_kernelINS_4gemm6kernel13GemmUniversalIN4cute5tupleIJiiiiEEENS1_10collective13CollectiveMmaINS1_35MainloopSm100TmaUmmaWarpSpecializedILi17ELi2ELi4ENS5_IJNS4_1CILi1EEESB_SB_EEEEENS5_IJNSA_ILi64EEENSA_ILi128EEESE_EEENS_12float_e5m2_tENS5_IJlSB_lEEESH_SI_NS4_8TiledMMAINS4_8MMA_AtomIJNS4_10MMA_TraitsINS4_19SM100_MMA_F8F6F4_SSEJSH_SH_fSE_SF_NS4_17integral_constantINS4_4UMMA5MajorELSP_0EEESQ_NSN_INSO_7ScaleInELSR_0EEESS_EEEEEENS4_6LayoutISC_NS5_IJNSA_ILi0EEESW_SW_EEEEENS5_IJNS4_10UnderscoreESZ_SZ_EEEEENS4_13SM90_TMA_LOADENS4_14ComposedLayoutINS4_7SwizzleILi2ELi4ELi3EEENS4_18smem_ptr_flag_bitsILi8EEENSV_INS5_IJNSA_ILi8EEESE_EEENS5_IJSE_SB_EEEEEEEvNS4_8identityES12_S1C_vS1D_EENS_8epilogue10collective18CollectiveEpilogueINS1F_23Sm100TmaWarpSpecializedILi2ELi2ELi32ELb0ELb0EEEJSG_NS5_IJNSV_ISE_SB_EES1K_EEESH_SI_SH_SI_NS1F_6fusion15FusionCallbacksIS1J_NS1M_17LinearCombinationISH_fSH_fLNS_15FloatRoundStyleE2EEESG_S1L_JEEENS4_5SM1004TMEM4LOAD26SM100_TMEM_LOAD_16dp32b32xES12_S1C_NS4_39AutoVectorizingCopyWithAssumedAlignmentILi128EEENS4_14SM90_TMA_STOREES1C_S1X_S1X_EEEvvEEEEvNT_6ParamsE:
        .type           _ZN7cutlass13device_kernelINS_4gemm6kernel13GemmUniversalIN4cute5tupleIJiiiiEEENS1_10collective13CollectiveMmaINS1_35MainloopSm100TmaUmmaWarpSpecializedILi17ELi2ELi4ENS5_IJNS4_1CILi1EEESB_SB_EEEEENS5_IJNSA_ILi64EEENSA_ILi128EEESE_EEENS_12float_e5m2_tENS5_IJlSB_lEEESH_SI_NS4_8TiledMMAINS4_8MMA_AtomIJNS4_10MMA_TraitsINS4_19SM100_MMA_F8F6F4_SSEJSH_SH_fSE_SF_NS4_17integral_constantINS4_4UMMA5MajorELSP_0EEESQ_NSN_INSO_7ScaleInELSR_0EEESS_EEEEEENS4_6LayoutISC_NS5_IJNSA_ILi0EEESW_SW_EEEEENS5_IJNS4_10UnderscoreESZ_SZ_EEEEENS4_13SM90_TMA_LOADENS4_14ComposedLayoutINS4_7SwizzleILi2ELi4ELi3EEENS4_18smem_ptr_flag_bitsILi8EEENSV_INS5_IJNSA_ILi8EEESE_EEENS5_IJSE_SB_EEEEEEEvNS4_8identityES12_S1C_vS1D_EENS_8epilogue10collective18CollectiveEpilogueINS1F_23Sm100TmaWarpSpecializedILi2ELi2ELi32ELb0ELb0EEEJSG_NS5_IJNSV_ISE_SB_EES1K_EEESH_SI_SH_SI_NS1F_6fusion15FusionCallbacksIS1J_NS1M_17LinearCombinationISH_fSH_fLNS_15FloatRoundStyleE2EEESG_S1L_JEEENS4_5SM1004TMEM4LOAD26SM100_TMEM_LOAD_16dp32b32xES12_S1C_NS4_39AutoVectorizingCopyWithAssumedAlignmentILi128EEENS4_14SM90_TMA_STOREES1C_S1X_S1X_EEEvvEEEEvNT_6ParamsE,@function
        .size           _ZN7cutlass13device_kernelINS_4gemm6kernel13GemmUniversalIN4cute5tupleIJiiiiEEENS1_10collective13CollectiveMmaINS1_35MainloopSm100TmaUmmaWarpSpecializedILi17ELi2ELi4ENS5_IJNS4_1CILi1EEESB_SB_EEEEENS5_IJNSA_ILi64EEENSA_ILi128EEESE_EEENS_12float_e5m2_tENS5_IJlSB_lEEESH_SI_NS4_8TiledMMAINS4_8MMA_AtomIJNS4_10MMA_TraitsINS4_19SM100_MMA_F8F6F4_SSEJSH_SH_fSE_SF_NS4_17integral_constantINS4_4UMMA5MajorELSP_0EEESQ_NSN_INSO_7ScaleInELSR_0EEESS_EEEEEENS4_6LayoutISC_NS5_IJNSA_ILi0EEESW_SW_EEEEENS5_IJNS4_10UnderscoreESZ_SZ_EEEEENS4_13SM90_TMA_LOADENS4_14ComposedLayoutINS4_7SwizzleILi2ELi4ELi3EEENS4_18smem_ptr_flag_bitsILi8EEENSV_INS5_IJNSA_ILi8EEESE_EEENS5_IJSE_SB_EEEEEEEvNS4_8identityES12_S1C_vS1D_EENS_8epilogue10collective18CollectiveEpilogueINS1F_23Sm100TmaWarpSpecializedILi2ELi2ELi32ELb0ELb0EEEJSG_NS5_IJNSV_ISE_SB_EES1K_EEESH_SI_SH_SI_NS1F_6fusion15FusionCallbacksIS1J_NS1M_17LinearCombinationISH_fSH_fLNS_15FloatRoundStyleE2EEESG_S1L_JEEENS4_5SM1004TMEM4LOAD26SM100_TMEM_LOAD_16dp32b32xES12_S1C_NS4_39AutoVectorizingCopyWithAssumedAlignmentILi128EEENS4_14SM90_TMA_STOREES1C_S1X_S1X_EEEvvEEEEvNT_6ParamsE,(.L_x_182 - _ZN7cutlass13device_kernelINS_4gemm6kernel13GemmUniversalIN4cute5tupleIJiiiiEEENS1_10collective13CollectiveMmaINS1_35MainloopSm100TmaUmmaWarpSpecializedILi17ELi2ELi4ENS5_IJNS4_1CILi1EEESB_SB_EEEEENS5_IJNSA_ILi64EEENSA_ILi128EEESE_EEENS_12float_e5m2_tENS5_IJlSB_lEEESH_SI_NS4_8TiledMMAINS4_8MMA_AtomIJNS4_10MMA_TraitsINS4_19SM100_MMA_F8F6F4_SSEJSH_SH_fSE_SF_NS4_17integral_constantINS4_4UMMA5MajorELSP_0EEESQ_NSN_INSO_7ScaleInELSR_0EEESS_EEEEEENS4_6LayoutISC_NS5_IJNSA_ILi0EEESW_SW_EEEEENS5_IJNS4_10UnderscoreESZ_SZ_EEEEENS4_13SM90_TMA_LOADENS4_14ComposedLayoutINS4_7SwizzleILi2ELi4ELi3EEENS4_18smem_ptr_flag_bitsILi8EEENSV_INS5_IJNSA_ILi8EEESE_EEENS5_IJSE_SB_EEEEEEEvNS4_8identityES12_S1C_vS1D_EENS_8epilogue10collective18CollectiveEpilogueINS1F_23Sm100TmaWarpSpecializedILi2ELi2ELi32ELb0ELb0EEEJSG_NS5_IJNSV_ISE_SB_EES1K_EEESH_SI_SH_SI_NS1F_6fusion15FusionCallbacksIS1J_NS1M_17LinearCombinationISH_fSH_fLNS_15FloatRoundStyleE2EEESG_S1L_JEEENS4_5SM1004TMEM4LOAD26SM100_TMEM_LOAD_16dp32b32xES12_S1C_NS4_39AutoVectorizingCopyWithAssumedAlignmentILi128EEENS4_14SM90_TMA_STOREES1C_S1X_S1X_EEEvvEEEEvNT_6ParamsE)
        .other          _ZN7cutlass13device_kernelINS_4gemm6kernel13GemmUniversalIN4cute5tupleIJiiiiEEENS1_10collective13CollectiveMmaINS1_35MainloopSm100TmaUmmaWarpSpecializedILi17ELi2ELi4ENS5_IJNS4_1CILi1EEESB_SB_EEEEENS5_IJNSA_ILi64EEENSA_ILi128EEESE_EEENS_12float_e5m2_tENS5_IJlSB_lEEESH_SI_NS4_8TiledMMAINS4_8MMA_AtomIJNS4_10MMA_TraitsINS4_19SM100_MMA_F8F6F4_SSEJSH_SH_fSE_SF_NS4_17integral_constantINS4_4UMMA5MajorELSP_0EEESQ_NSN_INSO_7ScaleInELSR_0EEESS_EEEEEENS4_6LayoutISC_NS5_IJNSA_ILi0EEESW_SW_EEEEENS5_IJNS4_10UnderscoreESZ_SZ_EEEEENS4_13SM90_TMA_LOADENS4_14ComposedLayoutINS4_7SwizzleILi2ELi4ELi3EEENS4_18smem_ptr_flag_bitsILi8EEENSV_INS5_IJNSA_ILi8EEESE_EEENS5_IJSE_SB_EEEEEEEvNS4_8identityES12_S1C_vS1D_EENS_8epilogue10collective18CollectiveEpilogueINS1F_23Sm100TmaWarpSpecializedILi2ELi2ELi32ELb0ELb0EEEJSG_NS5_IJNSV_ISE_SB_EES1K_EEESH_SI_SH_SI_NS1F_6fusion15FusionCallbacksIS1J_NS1M_17LinearCombinationISH_fSH_fLNS_15FloatRoundStyleE2EEESG_S1L_JEEENS4_5SM1004TMEM4LOAD26SM100_TMEM_LOAD_16dp32b32xES12_S1C_NS4_39AutoVectorizingCopyWithAssumedAlignmentILi128EEENS4_14SM90_TMA_STOREES1C_S1X_S1X_EEEvvEEEEvNT_6ParamsE,@"STO_CUDA_ENTRY STV_DEFAULT"
_ZN7cutlass13device_kernelINS_4gemm6kernel13GemmUniversalIN4cute5tupleIJiiiiEEENS1_10collective13CollectiveMmaINS1_35MainloopSm100TmaUmmaWarpSpecializedILi17ELi2ELi4ENS5_IJNS4_1CILi1EEESB_SB_EEEEENS5_IJNSA_ILi64EEENSA_ILi128EEESE_EEENS_12float_e5m2_tENS5_IJlSB_lEEESH_SI_NS4_8TiledMMAINS4_8MMA_AtomIJNS4_10MMA_TraitsINS4_19SM100_MMA_F8F6F4_SSEJSH_SH_fSE_SF_NS4_17integral_constantINS4_4UMMA5MajorELSP_0EEESQ_NSN_INSO_7ScaleInELSR_0EEESS_EEEEEENS4_6LayoutISC_NS5_IJNSA_ILi0EEESW_SW_EEEEENS5_IJNS4_10UnderscoreESZ_SZ_EEEEENS4_13SM90_TMA_LOADENS4_14ComposedLayoutINS4_7SwizzleILi2ELi4ELi3EEENS4_18smem_ptr_flag_bitsILi8EEENSV_INS5_IJNSA_ILi8EEESE_EEENS5_IJSE_SB_EEEEEEEvNS4_8identityES12_S1C_vS1D_EENS_8epilogue10collective18CollectiveEpilogueINS1F_23Sm100TmaWarpSpecializedILi2ELi2ELi32ELb0ELb0EEEJSG_NS5_IJNSV_ISE_SB_EES1K_EEESH_SI_SH_SI_NS1F_6fusion15FusionCallbacksIS1J_NS1M_17LinearCombinationISH_fSH_fLNS_15FloatRoundStyleE2EEESG_S1L_JEEENS4_5SM1004TMEM4LOAD26SM100_TMEM_LOAD_16dp32b32xES12_S1C_NS4_39AutoVectorizingCopyWithAssumedAlignmentILi128EEENS4_14SM90_TMA_STOREES1C_S1X_S1X_EEEvvEEEEvNT_6ParamsE:
[----:B------:R-:W1:Y:S01]  /*0000*/  LDC R1, c[0x0][0x37c] ;  /* 0x0000df00ff017b82 */ /* 0x000e620000000800 */
[----:B------:R-:W2:Y:S01]  /*0010*/  S2R R108, SR_TID.X ;  /* 0x00000000006c7919 */ /* 0x000ea20000002100 */
[----:B------:R-:W3:Y:S01]  /*0020*/  LDCU.64 UR4, c[0x0][0x890] ;  /* 0x00011200ff0477ac */ /* 0x000ee20008000a00 */
[----:B------:R-:W-:Y:S02]  /*0030*/  PRMT R95, RZ, 0x7610, R95 ;  /* 0x00007610ff5f7816 */ /* 0x000fe4000000005f */
[----:B------:R-:W-:Y:S01]  /*0040*/  ELECT P5, URZ, PT ;  /* 0x0000000000ff782f */ /* 0x000fe200038a0000 */
[----:B------:R-:W4:Y:S01]  /*0050*/  LDCU.64 UR46, c[0x0][0x358] ;  /* 0x00006b00ff2e77ac */ /* 0x000f220008000a00 */
[----:B---3--:R-:W-:-:S04]  /*0060*/  UISETP.NE.U32.AND UP0, UPT, UR4, URZ, UPT ;  /* 0x000000ff0400728c */ /* 0x008fc8000bf05070 */
[----:B------:R-:W-:Y:S01]  /*0070*/  UISETP.NE.AND.EX UP0, UPT, UR5, URZ, UPT, UP0 ;  /* 0x000000ff0500728c */ /* 0x000fe2000bf05300 */
[----:B--2---:R-:W-:-:S05]  /*0080*/  SHF.R.U32.HI R101, RZ, 0x5, R108 ;  /* 0x00000005ff657819 */ /* 0x004fca000001166c */
[----:B------:R-:W2:Y:S02]  /*0090*/  SHFL.IDX PT, R0, R101, RZ, 0x1f ;  /* 0x00001fff65007589 */ /* 0x000ea400000e0000 */
[----:B--2---:R-:W-:Y:S01]  /*00a0*/  R2UR UR8, R0 ;  /* 0x00000000000872ca */ /* 0x004fe200000e0000 */
[----:B-1--4-:R-:W-:-:S14]  /*00b0*/  BRA.U UP0, `(.L_x_0) ;  /* 0x00000001002c7547 */ /* 0x012fdc000b800000 */
[----:B------:R-:W1:Y:S02]  /*00c0*/  LDCU.64 UR6, c[0x0][0x888] ;  /* 0x00011100ff0677ac */ /* 0x000e640008000a00 */
[----:B-1----:R-:W-:-:S04]  /*00d0*/  UISETP.NE.U32.AND UP0, UPT, UR6, URZ, UPT ;  /* 0x000000ff0600728c */ /* 0x002fc8000bf05070 */
[----:B------:R-:W-:-:S09]  /*00e0*/  UISETP.NE.AND.EX UP0, UPT, UR7, URZ, UPT, UP0 ;  /* 0x000000ff0700728c */ /* 0x000fd2000bf05300 */
[----:B------:R-:W-:Y:S05]  /*00f0*/  BRA.U !UP0, `(.L_x_1) ;  /* 0x0000000108107547 */ /* 0x000fea000b800000 */
[----:B------:R-:W1:Y:S02]  /*0100*/  LDC.64 R2, c[0x0][0x888] ;  /* 0x00022200ff027b82 */ /* 0x000e640000000a00 */
[----:B-1----:R1:W5:Y:S01]  /*0110*/  LDG.E R49, desc[UR46][R2.64] ;  /* 0x0000002e02317981 */ /* 0x002362000c1e1900 */
[----:B------:R-:W-:Y:S01]  /*0120*/  HFMA2 R95, -RZ, RZ, 0, 5.9604644775390625e-08 ;  /* 0x00000001ff5f7431 */ /* 0x000fe200000001ff */
[----:B------:R-:W-:Y:S05]  /*0130*/  BRA `(.L_x_0) ;  /* 0x00000000000c7947 */ /* 0x000fea0003800000 */
.L_x_1:
[----:B------:R-:W1:Y:S01]  /*0140*/  LDCU UR6, c[0x0][0x880] ;  /* 0x00011000ff0677ac */ /* 0x000e620008000800 */
[----:B------:R-:W-:Y:S01]  /*0150*/  HFMA2 R95, -RZ, RZ, 0, 5.9604644775390625e-08 ;  /* 0x00000001ff5f7431 */ /* 0x000fe200000001ff */
[----:B-1----:R-:W-:-:S07]  /*0160*/  MOV R49, UR6 ;  /* 0x0000000600317c02 */ /* 0x002fce0008000f00 */
.L_x_0:
[----:B------:R-:W2:Y:S02]  /*0170*/  LDCU.64 UR6, c[0x0][0x8b0] ;  /* 0x00011600ff0677ac */ /* 0x000ea40008000a00 */
[----:B--2---:R-:W-:-:S04]  /*0180*/  UISETP.NE.U32.AND UP0, UPT, UR6, URZ, UPT ;  /* 0x000000ff0600728c */ /* 0x004fc8000bf05070 */
[----:B------:R-:W-:-:S09]  /*0190*/  UISETP.NE.AND.EX UP0, UPT, UR7, URZ, UPT, UP0 ;  /* 0x000000ff0700728c */ /* 0x000fd2000bf05300 */
[----:B------:R-:W-:Y:S05]  /*01a0*/  BRA.U UP0, `(.L_x_2) ;  /* 0x0000000100247547 */ /* 0x000fea000b800000 */
[----:B------:R-:W2:Y:S02]  /*01b0*/  LDCU.64 UR6, c[0x0][0x8a8] ;  /* 0x00011500ff0677ac */ /* 0x000ea40008000a00 */
[----:B--2---:R-:W-:-:S04]  /*01c0*/  UISETP.NE.U32.AND UP0, UPT, UR6, URZ, UPT ;  /* 0x000000ff0600728c */ /* 0x004fc8000bf05070 */
[----:B------:R-:W-:-:S09]  /*01d0*/  UISETP.NE.AND.EX UP0, UPT, UR7, URZ, UPT, UP0 ;  /* 0x000000ff0700728c */ /* 0x000fd2000bf05300 */
[----:B------:R-:W-:Y:S05]  /*01e0*/  BRA.U !UP0, `(.L_x_3) ;  /* 0x00000001080c7547 */ /* 0x000fea000b800000 */
[----:B-1----:R-:W1:Y:S02]  /*01f0*/  LDC.64 R2, c[0x0][0x8a8] ;  /* 0x00022a00ff027b82 */ /* 0x002e640000000a00 */
[----:B-1----:R2:W5:Y:S01]  /*0200*/  LDG.E R47, desc[UR46][R2.64] ;  /* 0x0000002e022f7981 */ /* 0x002562000c1e1900 */
[----:B------:R-:W-:Y:S05]  /*0210*/  BRA `(.L_x_2) ;  /* 0x0000000000087947 */ /* 0x000fea0003800000 */
.L_x_3:
[----:B------:R-:W2:Y:S02]  /*0220*/  LDCU UR6, c[0x0][0x8a0] ;  /* 0x00011400ff0677ac */ /* 0x000ea40008000800 */
[----:B--2---:R-:W-:Y:S02]  /*0230*/  MOV R47, UR6 ;  /* 0x00000006002f7c02 */ /* 0x004fe40008000f00 */
.L_x_2:
[----:B------:R-:W-:Y:S01]  /*0240*/  IMAD.U32 R0, RZ, RZ, UR8 ;  /* 0x00000008ff007e24 */ /* 0x000fe2000f8e00ff */
[----:B------:R-:W-:Y:S04]  /*0250*/  BSSY.RECONVERGENT B0, `(.L_x_4) ;  /* 0x000000c000007945 */ /* 0x000fe80003800200 */
[C---:B------:R-:W-:Y:S02]  /*0260*/  ISETP.NE.OR P1, PT, R0.reuse, 0x1, !P5 ;  /* 0x000000010000780c */ /* 0x040fe40006f25670 */
[----:B------:R-:W-:-:S11]  /*0270*/  ISETP.NE.OR P0, PT, R0, 0x3, !P5 ;  /* 0x000000030000780c */ /* 0x000fd60006f05670 */
[----:B------:R-:W-:Y:S05]  /*0280*/  @P1 BRA `(.L_x_5) ;  /* 0x0000000000201947 */ /* 0x000fea0003800000 */
[----:B------:R-:W3:Y:S02]  /*0290*/  LDCU.64 UR6, c[0x0][0x348] ;  /* 0x00006900ff0677ac */ /* 0x000ee40008000a00 */
[----:B---3--:R-:W-:Y:S02]  /*02a0*/  UIADD3 UR10, UP1, UPT, UR6, 0x80, URZ ;  /* 0x00000080060a7890 */ /* 0x008fe4000ff3e0ff */
[----:B------:R-:W-:Y:S02]  /*02b0*/  UIADD3 UR6, UP0, UPT, UR6, 0x180, URZ ;  /* 0x0000018006067890 */ /* 0x000fe4000ff1e0ff */
[----:B------:R-:W-:Y:S02]  /*02c0*/  UIADD3.X UR11, UPT, UPT, URZ, UR7, URZ, UP1, !UPT ;  /* 0x00000007ff0b7290 */ /* 0x000fe40008ffe4ff */
[----:B------:R-:W-:-:S07]  /*02d0*/  UIADD3.X UR7, UPT, UPT, URZ, UR7, URZ, UP0, !UPT ;  /* 0x00000007ff077290 */ /* 0x000fce00087fe4ff */
[----:B------:R3:W-:Y:S02]  /*02e0*/  UTMACCTL.PF [UR10] ;  /* 0x000000000a0079b9 */ /* 0x0007e40008040000 */
[----:B------:R3:W-:Y:S02]  /*02f0*/  UTMACCTL.PF [UR6] ;  /* 0x00000000060079b9 */ /* 0x0007e40008040000 */
[----:B---3--:R-:W-:Y:S01]  /*0300*/  NOP ;  /* 0x0000000000007918 */ /* 0x008fe20000000000 */
.L_x_5:
[----:B------:R-:W-:Y:S05]  /*0310*/  BSYNC.RECONVERGENT B0 ;  /* 0x0000000000007941 */ /* 0x000fea0003800200 */
.L_x_4:
[----:B------:R-:W-:Y:S04]  /*0320*/  BSSY.RECONVERGENT B0, `(.L_x_6) ;  /* 0x000000a000007945 */ /* 0x000fe80003800200 */
        /* <DEDUP_REMOVED lines=9> */
.L_x_7:
[----:B------:R-:W-:Y:S05]  /*03c0*/  BSYNC.RECONVERGENT B0 ;  /* 0x0000000000007941 */ /* 0x000fea0003800200 */
.L_x_6:
[----:B------:R-:W3:Y:S01]  /*03d0*/  LDCU.64 UR6, c[0x0][0x888] ;  /* 0x00011100ff0677ac */ /* 0x000ee20008000a00 */
[----:B------:R-:W-:Y:S02]  /*03e0*/  UISETP.EQ.U32.AND UP1, UPT, UR4, URZ, UPT ;  /* 0x000000ff0400728c */ /* 0x000fe4000bf22070 */
[----:B------:R-:W-:Y:S02]  /*03f0*/  UPLOP3.LUT UP2, UPT, UPT, UPT, UPT, 0x80, 0x8 ;  /* 0x000000000008789c */ /* 0x000fe40003f4f070 */
[----:B---3--:R-:W-:-:S04]  /*0400*/  UISETP.NE.U32.AND UP0, UPT, UR6, URZ, UPT ;  /* 0x000000ff0600728c */ /* 0x008fc8000bf05070 */
[----:B------:R-:W-:-:S04]  /*0410*/  UISETP.NE.AND.EX UP0, UPT, UR7, URZ, UPT, UP0 ;  /* 0x000000ff0700728c */ /* 0x000fc8000bf05300 */
[----:B------:R-:W-:-:S04]  /*0420*/  UISETP.EQ.OR.EX UP3, UPT, UR5, URZ, !UP0, UP1 ;  /* 0x000000ff0500728c */ /* 0x000fc8000c762710 */
[----:B------:R-:W-:-:S05]  /*0430*/  UP2UR UR50, UPR, URZ, 0x8 ;  /* 0x00000008ff327883 */ /* 0x000fca0008000000 */
[----:B------:R-:W-:Y:S07]  /*0440*/  BRA.U !UP3, `(.L_x_8) ;  /* 0x000000010b207547 */ /* 0x000fee000b800000 */
[----:B------:R-:W-:Y:S01]  /*0450*/  UISETP.NE.U32.AND UP2, UPT, UR4, URZ, UPT ;  /* 0x000000ff0400728c */ /* 0x000fe2000bf45070 */
[----:B-----5:R-:W-:Y:S01]  /*0460*/  FSETP.NEU.AND P0, PT, R49, RZ, PT ;  /* 0x000000ff3100720b */ /* 0x020fe20003f0d000 */
[----:B------:R-:W-:Y:S02]  /*0470*/  USEL UR4, URZ, 0xffffffff, UP0 ;  /* 0xffffffffff047887 */ /* 0x000fe40008000000 */
[----:B------:R-:W-:-:S10]  /*0480*/  UISETP.NE.AND.EX UP2, UPT, UR5, URZ, UPT, UP2 ;  /* 0x000000ff0500728c */ /* 0x000fd4000bf45320 */
[----:B------:R-:W-:Y:S01]  /*0490*/  VOTEU.ANY UP1, P0 ;  /* 0x0000000000ff7886 */ /* 0x000fe20000020100 */
[----:B------:R-:W-:-:S04]  /*04a0*/  @!UP2 USEL UR4, URZ, 0xffffffff, UP1 ;  /* 0xffffffffff04a887 */ /* 0x000fc80008800000 */
[----:B------:R-:W-:-:S04]  /*04b0*/  ULOP3.LUT UR4, UR4, 0x1, URZ, 0xc0, !UPT ;  /* 0x0000000104047892 */ /* 0x000fc8000f8ec0ff */
[----:B------:R-:W-:-:S11]  /*04c0*/  UISETP.NE.U32.AND UP2, UPT, UR4, 0x1, UPT ;  /* 0x000000010400788c */ /* 0x000fd6000bf45070 */
.L_x_8:
[----:B-12---:R-:W1:Y:S01]  /*04d0*/  SHFL.IDX PT, R2, R101, RZ, 0x1f ;  /* 0x00001fff65027589 */ /* 0x006e6200000e0000 */
[----:B------:R-:W-:-:S04]  /*04e0*/  UISETP.NE.AND UP1, UPT, UR8, 0x2, UPT ;  /* 0x000000020800788c */ /* 0x000fc8000bf25270 */
[----:B------:R-:W-:Y:S01]  /*04f0*/  USEL UR6, URZ, 0x1, UP1 ;  /* 0x00000001ff067887 */ /* 0x000fe20008800000 */
[----:B-1----:R-:W-:-:S13]  /*0500*/  ISETP.NE.AND P0, PT, R2, RZ, PT ;  /* 0x000000ff0200720c */ /* 0x002fda0003f05270 */
[----:B------:R-:W-:Y:S05]  /*0510*/  @P0 BRA `(.L_x_9) ;  /* 0x0000000000bc0947 */ /* 0x000fea0003800000 */
[----:B------:R-:W-:Y:S01]  /*0520*/  ELECT P0, URZ, PT ;  /* 0x0000000000ff782f */ /* 0x000fe20003800000 */
[----:B------:R-:W-:-:S12]  /*0530*/  BSSY.RECONVERGENT B0, `(.L_x_9) ;  /* 0x000002d000007945 */ /* 0x000fd80003800200 */
[----:B------:R-:W-:Y:S05]  /*0540*/  @!P0 BRA `(.L_x_10) ;  /* 0x0000000000ac8947 */ /* 0x000fea0003800000 */
[----:B------:R-:W1:Y:S01]  /*0550*/  S2UR UR5, SR_CgaCtaId ;  /* 0x00000000000579c3 */ /* 0x000e620000008800 */
[----:B------:R-:W-:Y:S01]  /*0560*/  UMOV UR7, 0x400 ;  /* 0x0000040000077882 */ /* 0x000fe20000000000 */
[----:B------:R-:W-:Y:S02]  /*0570*/  UMOV UR4, 0x1 ;  /* 0x0000000100047882 */ /* 0x000fe40000000000 */
[----:B------:R-:W-:-:S04]  /*0580*/  UIADD3 UR10, UPT, UPT, -UR4, 0x100000, URZ ;  /* 0x00100000040a7890 */ /* 0x000fc8000fffe1ff */
[----:B------:R-:W-:Y:S02]  /*0590*/  USHF.L.U32 UR11, UR10, 0xb, URZ ;  /* 0x0000000b0a0b7899 */ /* 0x000fe400080006ff */
[----:B------:R-:W-:Y:S02]  /*05a0*/  USHF.L.U32 UR10, UR10, 0x1, URZ ;  /* 0x000000010a0a7899 */ /* 0x000fe400080006ff */
[----:B-1----:R-:W-:Y:S01]  /*05b0*/  ULEA UR5, UR5, UR7, 0x18 ;  /* 0x0000000705057291 */ /* 0x002fe2000f8ec0ff */
[----:B------:R-:W1:Y:S11]  /*05c0*/  FENCE.VIEW.ASYNC.S ;  /* 0x00000000000073c6 */ /* 0x000e760000000000 */
[----:B-1----:R1:W2:Y:S01]  /*05d0*/  SYNCS.EXCH.64 URZ, [UR5], UR10 ;  /* 0x0000000a05ff75b2 */ /* 0x0022a20008000100 */
[----:B------:R1:W3:Y:S01]  /*05e0*/  SYNCS.EXCH.64 URZ, [UR5+0x88], UR10 ;  /* 0x0000880a05ff75b2 */ /* 0x0002e20008000100 */
[----:B------:R1:W4:Y:S01]  /*05f0*/  SYNCS.EXCH.64 URZ, [UR5+0x8], UR10 ;  /* 0x0000080a05ff75b2 */ /* 0x0003220008000100 */
[----:B------:R1:W1:Y:S01]  /*0600*/  SYNCS.EXCH.64 URZ, [UR5+0x90], UR10 ;  /* 0x0000900a05ff75b2 */ /* 0x0002620008000100 */
        /* <DEDUP_REMOVED lines=30> */
[----:B--234-:R-:W-:Y:S01]  /*07f0*/  NOP ;  /* 0x0000000000007918 */ /* 0x01cfe20000000000 */
.L_x_10:
[----:B-1----:R-:W-:Y:S05]  /*0800*/  BSYNC.RECONVERGENT B0 ;  /* 0x0000000000007941 */ /* 0x002fea0003800200 */
.L_x_9:
[----:B------:R-:W1:Y:S01]  /*0810*/  SHFL.IDX PT, R2, R101, RZ, 0x1f ;  /* 0x00001fff65027589 */ /* 0x000e6200000e0000 */
[----:B------:R-:W-:Y:S01]  /*0820*/  NOP ;  /* 0x0000000000007918 */ /* 0x000fe20000000000 */
[----:B-1----:R-:W-:-:S13]  /*0830*/  ISETP.NE.AND P0, PT, R2, 0x1, PT ;  /* 0x000000010200780c */ /* 0x002fda0003f05270 */
[----:B------:R-:W-:Y:S05]  /*0840*/  @P0 BRA `(.L_x_11) ;  /* 0x0000000000480947 */ /* 0x000fea0003800000 */
[----:B------:R-:W1:Y:S01]  /*0850*/  S2UR UR7, SR_CgaCtaId ;  /* 0x00000000000779c3 */ /* 0x000e620000008800 */
[----:B------:R-:W-:Y:S01]  /*0860*/  UMOV UR9, 0x400 ;  /* 0x0000040000097882 */ /* 0x000fe20000000000 */
[----:B------:R-:W-:Y:S01]  /*0870*/  UMOV UR5, 0x20 ;  /* 0x0000002000057882 */ /* 0x000fe20000000000 */
[----:B------:R-:W-:Y:S01]  /*0880*/  UMOV UR4, 0x80 ;  /* 0x0000008000047882 */ /* 0x000fe20000000000 */
[----:B------:R-:W-:-:S04]  /*0890*/  UIADD3 UR10, UPT, UPT, -UR5, 0x100000, URZ ;  /* 0x00100000050a7890 */ /* 0x000fc8000fffe1ff */
[----:B------:R-:W-:Y:S02]  /*08a0*/  USHF.L.U32 UR11, UR10, 0xb, URZ ;  /* 0x0000000b0a0b7899 */ /* 0x000fe400080006ff */
[----:B------:R-:W-:Y:S02]  /*08b0*/  USHF.L.U32 UR10, UR10, 0x1, URZ ;  /* 0x000000010a0a7899 */ /* 0x000fe400080006ff */
[----:B------:R-:W-:-:S04]  /*08c0*/  UIADD3 UR4, UPT, UPT, -UR4, 0x100000, URZ ;  /* 0x0010000004047890 */ /* 0x000fc8000fffe1ff */
[----:B------:R-:W-:Y:S02]  /*08d0*/  USHF.L.U32 UR5, UR4, 0xb, URZ ;  /* 0x0000000b04057899 */ /* 0x000fe400080006ff */
[----:B------:R-:W-:Y:S01]  /*08e0*/  USHF.L.U32 UR4, UR4, 0x1, URZ ;  /* 0x0000000104047899 */ /* 0x000fe200080006ff */
[----:B------:R-:W-:Y:S01]  /*08f0*/  ELECT P0, URZ, PT ;  /* 0x0000000000ff782f */ /* 0x000fe20003800000 */
[----:B-1----:R-:W-:Y:S01]  /*0900*/  ULEA UR7, UR7, UR9, 0x18 ;  /* 0x0000000907077291 */ /* 0x002fe2000f8ec0ff */
[----:B------:R-:W1:Y:S11]  /*0910*/  FENCE.VIEW.ASYNC.S ;  /* 0x00000000000073c6 */ /* 0x000e760000000000 */
[----:B-1----:R1:W2:Y:S01]  /*0920*/  SYNCS.EXCH.64 URZ, [UR7+0x110], UR10 ;  /* 0x0001100a07ff75b2 */ /* 0x0022a20008000100 */
[----:B------:R1:W3:Y:S01]  /*0930*/  SYNCS.EXCH.64 URZ, [UR7+0x120], UR4 ;  /* 0x0001200407ff75b2 */ /* 0x0002e20008000100 */
[----:B------:R1:W4:Y:S01]  /*0940*/  SYNCS.EXCH.64 URZ, [UR7+0x118], UR10 ;  /* 0x0001180a07ff75b2 */ /* 0x0003220008000100 */
[----:B------:R1:W1:Y:S01]  /*0950*/  SYNCS.EXCH.64 URZ, [UR7+0x128], UR4 ;  /* 0x0001280407ff75b2 */ /* 0x0002620008000100 */
[----:B------:R-:W-:Y:S01]  /*0960*/  NOP ;  /* 0x0000000000007918 */ /* 0x000fe20000000000 */
.L_x_11:
[----:B------:R-:W2:Y:S01]  /*0970*/  SHFL.IDX PT, R2, R101, RZ, 0x1f ;  /* 0x00001fff65027589 */ /* 0x000ea200000e0000 */
[----:B------:R-:W-:Y:S01]  /*0980*/  NOP ;  /* 0x0000000000007918 */ /* 0x000fe20000000000 */
[----:B--2---:R-:W-:-:S13]  /*0990*/  ISETP.NE.AND P0, PT, R2, 0x3, PT ;  /* 0x000000030200780c */ /* 0x004fda0003f05270 */
[----:B------:R-:W-:Y:S05]  /*09a0*/  @P0 BRA `(.L_x_12) ;  /* 0x0000000000300947 */ /* 0x000fea0003800000 */
[----:B-1----:R-:W1:Y:S01]  /*09b0*/  S2UR UR5, SR_CgaCtaId ;  /* 0x00000000000579c3 */ /* 0x002e620000008800 */
[----:B------:R-:W-:Y:S01]  /*09c0*/  UMOV UR7, 0x400 ;  /* 0x0000040000077882 */ /* 0x000fe20000000000 */
[----:B------:R-:W-:Y:S01]  /*09d0*/  UMOV UR4, 0x20 ;  /* 0x0000002000047882 */ /* 0x000fe20000000000 */
[----:B------:R-:W-:Y:S01]  /*09e0*/  ELECT P0, URZ, PT ;  /* 0x0000000000ff782f */ /* 0x000fe20003800000 */
[----:B------:R-:W-:-:S04]  /*09f0*/  UIADD3 UR10, UPT, UPT, -UR4, 0x100000, URZ ;  /* 0x00100000040a7890 */ /* 0x000fc8000fffe1ff */
[----:B------:R-:W-:Y:S02]  /*0a00*/  USHF.L.U32 UR11, UR10, 0xb, URZ ;  /* 0x0000000b0a0b7899 */ /* 0x000fe400080006ff */
[----:B------:R-:W-:Y:S02]  /*0a10*/  USHF.L.U32 UR10, UR10, 0x1, URZ ;  /* 0x000000010a0a7899 */ /* 0x000fe400080006ff */
[----:B-1----:R-:W-:Y:S01]  /*0a20*/  ULEA UR5, UR5, UR7, 0x18 ;  /* 0x0000000705057291 */ /* 0x002fe2000f8ec0ff */
[----:B------:R-:W1:Y:S11]  /*0a30*/  FENCE.VIEW.ASYNC.S ;  /* 0x00000000000073c6 */ /* 0x000e760000000000 */
[----:B-1----:R2:W1:Y:S01]  /*0a40*/  SYNCS.EXCH.64 URZ, [UR5+0x130], UR10 ;  /* 0x0001300a05ff75b2 */ /* 0x0024620008000100 */
[----:B------:R2:W1:Y:S02]  /*0a50*/  SYNCS.EXCH.64 URZ, [UR5+0x138], UR10 ;  /* 0x0001380a05ff75b2 */ /* 0x0004640008000100 */
[----:B--2---:R-:W-:Y:S01]  /*0a60*/  NOP ;  /* 0x0000000000007918 */ /* 0x004fe20000000000 */
.L_x_12:
[----:B------:R-:W2:Y:S01]  /*0a70*/  SHFL.IDX PT, R2, R101, RZ, 0x1f ;  /* 0x00001fff65027589 */ /* 0x000ea200000e0000 */
[----:B------:R-:W-:Y:S01]  /*0a80*/  NOP ;  /* 0x0000000000007918 */ /* 0x000fe20000000000 */
[----:B--2---:R-:W-:-:S13]  /*0a90*/  ISETP.NE.AND P0, PT, R2, 0x4, PT ;  /* 0x000000040200780c */ /* 0x004fda0003f05270 */
[----:B------:R-:W-:Y:S05]  /*0aa0*/  @P0 BRA `(.L_x_13) ;  /* 0x00000000004c0947 */ /* 0x000fea0003800000 */
[----:B-1----:R-:W1:Y:S01]  /*0ab0*/  S2UR UR5, SR_CgaCtaId ;  /* 0x00000000000579c3 */ /* 0x002e620000008800 */
[----:B------:R-:W-:Y:S01]  /*0ac0*/  UMOV UR9, 0x100 ;  /* 0x0000010000097882 */ /* 0x000fe20000000000 */
[----:B------:R-:W-:Y:S01]  /*0ad0*/  UMOV UR7, 0x400 ;  /* 0x0000040000077882 */ /* 0x000fe20000000000 */
[----:B------:R-:W-:Y:S01]  /*0ae0*/  USEL UR9, UR9, 0xe0, UP2 ;  /* 0x000000e009097887 */ /* 0x000fe20009000000 */
[----:B------:R-:W-:Y:S01]  /*0af0*/  UMOV UR4, 0x1 ;  /* 0x0000000100047882 */ /* 0x000fe20000000000 */
[----:B------:R-:W-:Y:S01]  /*0b00*/  ELECT P0, URZ, PT ;  /* 0x0000000000ff782f */ /* 0x000fe20003800000 */
[----:B------:R-:W-:-:S04]  /*0b10*/  UIADD3 UR10, UPT, UPT, -UR4, 0x100000, URZ ;  /* 0x00100000040a7890 */ /* 0x000fc8000fffe1ff */
[----:B------:R-:W-:Y:S02]  /*0b20*/  USHF.L.U32 UR11, UR10, 0xb, URZ ;  /* 0x0000000b0a0b7899 */ /* 0x000fe400080006ff */
[----:B------:R-:W-:Y:S02]  /*0b30*/  USHF.L.U32 UR10, UR10, 0x1, URZ ;  /* 0x000000010a0a7899 */ /* 0x000fe400080006ff */
[----:B------:R-:W-:-:S04]  /*0b40*/  UIADD3 UR12, UPT, UPT, -UR9, 0x100000, URZ ;  /* 0x00100000090c7890 */ /* 0x000fc8000fffe1ff */
[----:B------:R-:W-:Y:S02]  /*0b50*/  USHF.L.U32 UR13, UR12, 0xb, URZ ;  /* 0x0000000b0c0d7899 */ /* 0x000fe400080006ff */
[----:B------:R-:W-:Y:S02]  /*0b60*/  USHF.L.U32 UR12, UR12, 0x1, URZ ;  /* 0x000000010c0c7899 */ /* 0x000fe400080006ff */
[----:B-1----:R-:W-:Y:S01]  /*0b70*/  ULEA UR5, UR5, UR7, 0x18 ;  /* 0x0000000705057291 */ /* 0x002fe2000f8ec0ff */
[----:B------:R-:W1:Y:S11]  /*0b80*/  FENCE.VIEW.ASYNC.S ;  /* 0x00000000000073c6 */ /* 0x000e760000000000 */
[----:B-1----:R2:W1:Y:S01]  /*0b90*/  SYNCS.EXCH.64 URZ, [UR5+0x140], UR10 ;  /* 0x0001400a05ff75b2 */ /* 0x0024620008000100 */
[----:B------:R2:W1:Y:S01]  /*0ba0*/  SYNCS.EXCH.64 URZ, [UR5+0x150], UR12 ;  /* 0x0001500c05ff75b2 */ /* 0x0004620008000100 */
[----:B------:R2:W1:Y:S01]  /*0bb0*/  SYNCS.EXCH.64 URZ, [UR5+0x148], UR10 ;  /* 0x0001480a05ff75b2 */ /* 0x0004620008000100 */
[----:B------:R2:W1:Y:S02]  /*0bc0*/  SYNCS.EXCH.64 URZ, [UR5+0x158], UR12 ;  /* 0x0001580c05ff75b2 */ /* 0x0004640008000100 */
[----:B--2---:R-:W-:Y:S01]  /*0bd0*/  NOP ;  /* 0x0000000000007918 */ /* 0x004fe20000000000 */
.L_x_13:
[----:B------:R-:W2:Y:S01]  /*0be0*/  SHFL.IDX PT, R2, R101, RZ, 0x1f ;  /* 0x00001fff65027589 */ /* 0x000ea200000e0000 */
[----:B------:R-:W-:Y:S01]  /*0bf0*/  NOP ;  /* 0x0000000000007918 */ /* 0x000fe20000000000 */
[----:B--2---:R-:W-:-:S13]  /*0c00*/  ISETP.NE.AND P0, PT, R2, 0x5, PT ;  /* 0x000000050200780c */ /* 0x004fda0003f05270 */
[----:B------:R-:W-:Y:S05]  /*0c10*/  @P0 BRA `(.L_x_14) ;  /* 0x0000000000580947 */ /* 0x000fea0003800000 */
[----:B-1----:R-:W1:Y:S01]  /*0c20*/  S2UR UR7, SR_CgaCtaId ;  /* 0x00000000000779c3 */ /* 0x002e620000008800 */
        /* <DEDUP_REMOVED lines=12> */
[----:B-1----:R2:W1:Y:S01]  /*0cf0*/  SYNCS.EXCH.64 URZ, [UR7+0x160], UR10 ;  /* 0x0001600a07ff75b2 */ /* 0x0024620008000100 */
[----:B------:R2:W1:Y:S01]  /*0d00*/  SYNCS.EXCH.64 URZ, [UR7+0x180], UR4 ;  /* 0x0001800407ff75b2 */ /* 0x0004620008000100 */
[----:B------:R2:W1:Y:S01]  /*0d10*/  SYNCS.EXCH.64 URZ, [UR7+0x168], UR10 ;  /* 0x0001680a07ff75b2 */ /* 0x0004620008000100 */
[----:B------:R2:W1:Y:S01]  /*0d20*/  SYNCS.EXCH.64 URZ, [UR7+0x188], UR4 ;  /* 0x0001880407ff75b2 */ /* 0x0004620008000100 */
[----:B------:R2:W1:Y:S01]  /*0d30*/  SYNCS.EXCH.64 URZ, [UR7+0x170], UR10 ;  /* 0x0001700a07ff75b2 */ /* 0x0004620008000100 */
[----:B------:R2:W1:Y:S01]  /*0d40*/  SYNCS.EXCH.64 URZ, [UR7+0x190], UR4 ;  /* 0x0001900407ff75b2 */ /* 0x0004620008000100 */
[----:B------:R2:W1:Y:S01]  /*0d50*/  SYNCS.EXCH.64 URZ, [UR7+0x178], UR10 ;  /* 0x0001780a07ff75b2 */ /* 0x0004620008000100 */
[----:B------:R2:W1:Y:S02]  /*0d60*/  SYNCS.EXCH.64 URZ, [UR7+0x198], UR4 ;  /* 0x0001980407ff75b2 */ /* 0x0004640008000100 */
[----:B--2---:R-:W-:Y:S01]  /*0d70*/  NOP ;  /* 0x0000000000007918 */ /* 0x004fe20000000000 */
.L_x_14:
        /* <DEDUP_REMOVED lines=18> */
.L_x_15:
[----:B-1----:R-:W1:Y:S01]  /*0ea0*/  S2UR UR5, SR_CTAID.X ;  /* 0x00000000000579c3 */ /* 0x002e620000002500 */
[----:B------:R-:W-:-:S05]  /*0eb0*/  CS2R.32 R96, SR_CgaSize ;  /* 0x0000000000607805 */ /* 0x000fca0000008a00 */
[----:B------:R-:W-:-:S05]  /*0ec0*/  IMAD R96, R96, -0xa0, RZ ;  /* 0xffffff6060607824 */ /* 0x000fca00078e02ff */
[----:B------:R-:W-:-:S14]  /*0ed0*/  R2UR UR9, R96 ;  /* 0x00000000600972ca */ /* 0x000fdc00000e0000 */
[----:B------:R-:W2:Y:S01]  /*0ee0*/  LDCU UR9, c[0x0][UR9+0x2b0] ;  /* 0x00005600090977ac */ /* 0x000ea20008000800 */
[----:B------:R-:W-:Y:S01]  /*0ef0*/  NOP ;  /* 0x0000000000007918 */ /* 0x000fe20000000000 */
[----:B------:R-:W-:-:S05]  /*0f00*/  CS2R.32 R96, SR_CgaSize ;  /* 0x0000000000607805 */ /* 0x000fca0000008a00 */
[----:B------:R-:W-:-:S05]  /*0f10*/  IMAD R96, R96, -0xa0, RZ ;  /* 0xffffff6060607824 */ /* 0x000fca00078e02ff */
[----:B------:R-:W-:-:S14]  /*0f20*/  R2UR UR7, R96 ;  /* 0x00000000600772ca */ /* 0x000fdc00000e0000 */
[----:B------:R-:W3:Y:S01]  /*0f30*/  LDCU UR7, c[0x0][UR7+0x2b4] ;  /* 0x00005680070777ac */ /* 0x000ee20008000800 */
[----:B------:R-:W4:Y:S08]  /*0f40*/  S2UR UR4, SR_CTAID.Y ;  /* 0x00000000000479c3 */ /* 0x000f300000002600 */
[----:B------:R-:W3:Y:S01]  /*0f50*/  LDC R9, c[0x0][0xb24] ;  /* 0x0002c900ff097b82 */ /* 0x000ee20000000800 */
[----:B-1----:R-:W-:-:S02]  /*0f60*/  I2FP.F32.U32 R4, UR5 ;  /* 0x0000000500047c45 */ /* 0x002fc40008201000 */
[----:B------:R-:W-:-:S05]  /*0f70*/  CS2R.32 R5, SR_CgaSize ;  /* 0x0000000000057805 */ /* 0x000fca0000008a00 */
[----:B------:R-:W-:-:S06]  /*0f80*/  IMAD R5, R5, -0xa0, RZ ;  /* 0xffffff6005057824 */ /* 0x000fcc00078e02ff */
[----:B------:R-:W1:Y:S01]  /*0f90*/  LDC R5, c[0x0][R5+0x2a0] ;  /* 0x0000a80005057b82 */ /* 0x000e620000000800 */
[----:B------:R-:W-:Y:S01]  /*0fa0*/  MOV R21, UR5 ;  /* 0x0000000500157c02 */ /* 0x000fe20008000f00 */
[----:B--2---:R-:W-:Y:S01]  /*0fb0*/  FMUL R4, R4, UR9 ;  /* 0x0000000904047c20 */ /* 0x004fe20008400000 */
[----:B----4-:R-:W-:Y:S02]  /*0fc0*/  I2FP.F32.U32 R2, UR4 ;  /* 0x0000000400027c45 */ /* 0x010fe40008201000 */
[----:B------:R-:W-:-:S05]  /*0fd0*/  CS2R.32 R3, SR_CgaSize ;  /* 0x0000000000037805 */ /* 0x000fca0000008a00 */
[----:B------:R-:W-:-:S06]  /*0fe0*/  IMAD R3, R3, -0xa0, RZ ;  /* 0xffffff6003037824 */ /* 0x000fcc00078e02ff */
[----:B------:R-:W2:Y:S01]  /*0ff0*/  LDC R3, c[0x0][R3+0x2a4] ;  /* 0x0000a90003037b82 */ /* 0x000ea20000000800 */
[----:B------:R-:W4:Y:S01]  /*1000*/  F2I.U32.TRUNC.NTZ R96, R4 ;  /* 0x0000000400607305 */ /* 0x000f22000020f000 */
[----:B------:R-:W-:Y:S01]  /*1010*/  MOV R20, UR4 ;  /* 0x0000000400147c02 */ /* 0x000fe20008000f00 */
[----:B---3--:R-:W-:-:S05]  /*1020*/  FMUL R2, R2, UR7 ;  /* 0x0000000702027c20 */ /* 0x008fca0008400000 */
[----:B------:R-:W-:Y:S01]  /*1030*/  BAR.SYNC.DEFER_BLOCKING 0x0 ;  /* 0x0000000000007b1d */ /* 0x000fe20000010000 */
[----:B------:R-:W-:-:S05]  /*1040*/  ISETP.GE.AND P0, PT, R9, 0x1, PT ;  /* 0x000000010900780c */ /* 0x000fca0003f06270 */
[----:B------:R-:W3:Y:S02]  /*1050*/  F2I.U32.TRUNC.NTZ R94, R2 ;  /* 0x00000002005e7305 */ /* 0x000ee4000020f000 */
[----:B------:R-:W2:Y:S01]  /*1060*/  S2UR UR36, SR_CTAID.Z ;  /* 0x00000000002479c3 */ /* 0x000ea20000002700 */
[----:B----4-:R-:W-:-:S05]  /*1070*/  IADD3 R96, PT, PT, -R96, RZ, RZ ;  /* 0x000000ff60607210 */ /* 0x010fca0007ffe1ff */
[----:B-1----:R-:W-:Y:S01]  /*1080*/  IMAD R96, R5, R96, UR5 ;  /* 0x0000000505607e24 */ /* 0x002fe2000f8e0260 */
[----:B---3--:R-:W-:-:S05]  /*1090*/  IADD3 R94, PT, PT, -R94, RZ, RZ ;  /* 0x000000ff5e5e7210 */ /* 0x008fca0007ffe1ff */
[----:B--2---:R-:W-:Y:S01]  /*10a0*/  IMAD R94, R3, R94, UR4 ;  /* 0x00000004035e7e24 */ /* 0x004fe2000f8e025e */
[----:B------:R-:W-:Y:S06]  /*10b0*/  @!P0 BRA `(.L_x_16) ;  /* 0x0000000000b88947 */ /* 0x000fec0003800000 */
[----:B------:R-:W1:Y:S01]  /*10c0*/  LDC.64 R4, c[0x0][0xb18] ;  /* 0x0002c600ff047b82 */ /* 0x000e620000000a00 */
[----:B------:R-:W-:-:S07]  /*10d0*/  ISETP.NE.AND P0, PT, R9, 0x1, PT ;  /* 0x000000010900780c */ /* 0x000fce0003f05270 */
[----:B------:R-:W2:Y:S08]  /*10e0*/  LDC R10, c[0x0][0xb0c] ;  /* 0x0002c300ff0a7b82 */ /* 0x000eb00000000800 */
[----:B------:R-:W3:Y:S08]  /*10f0*/  LDC R11, c[0x0][0x370] ;  /* 0x0000dc00ff0b7b82 */ /* 0x000ef00000000800 */
[----:B------:R-:W4:Y:S01]  /*1100*/  LDC R12, c[0x0][0x374] ;  /* 0x0000dd00ff0c7b82 */ /* 0x000f220000000800 */
[----:B-1----:R-:W-:-:S07]  /*1110*/  ISETP.NE.AND P1, PT, R4, 0x1, PT ;  /* 0x000000010400780c */ /* 0x002fce0003f25270 */
[----:B------:R-:W3:Y:S01]  /*1120*/  LDC.64 R6, c[0x0][0xb10] ;  /* 0x0002c400ff067b82 */ /* 0x000ee20000000a00 */
[----:B--2---:R-:W-:-:S07]  /*1130*/  ISETP.NE.AND P2, PT, R10, 0x1, PT ;  /* 0x000000010a00780c */ /* 0x004fce0003f45270 */
[----:B------:R-:W1:Y:S08]  /*1140*/  LDC R8, c[0x0][0xb20] ;  /* 0x0002c800ff087b82 */ /* 0x000e700000000800 */
[----:B------:R-:W2:Y:S01]  /*1150*/  LDC.64 R2, c[0x0][0xb28] ;  /* 0x0002ca00ff027b82 */ /* 0x000ea20000000a00 */
[----:B----4-:R-:W-:-:S04]  /*1160*/  IMAD.HI.U32 R13, R12, R5, RZ ;  /* 0x000000050c0d7227 */ /* 0x010fc800078e00ff */
[----:B------:R-:W-:-:S04]  /*1170*/  IMAD.HI.U32 R5, R20, R5, RZ ;  /* 0x0000000514057227 */ /* 0x000fc800078e00ff */
[----:B---3--:R-:W-:-:S04]  /*1180*/  IMAD.HI.U32 R14, R11, R6, RZ ;  /* 0x000000060b0e7227 */ /* 0x008fc800078e00ff */
[C---:B------:R-:W-:Y:S01]  /*1190*/  IMAD.HI.U32 R16, R21.reuse, R6, RZ ;  /* 0x0000000615107227 */ /* 0x040fe200078e00ff */
[-C--:B------:R-:W-:Y:S02]  /*11a0*/  @P2 SHF.R.U32.HI R11, RZ, R7.reuse, R14 ;  /* 0x00000007ff0b2219 */ /* 0x080fe4000001160e */
[-C--:B-1----:R-:W-:Y:S02]  /*11b0*/  @P1 SHF.R.U32.HI R12, RZ, R8.reuse, R13 ;  /* 0x00000008ff0c1219 */ /* 0x082fe4000001160d */
[----:B------:R-:W-:Y:S02]  /*11c0*/  SHF.R.U32.HI R5, RZ, R8, R5 ;  /* 0x00000008ff057219 */ /* 0x000fe40000011605 */
[----:B------:R-:W-:Y:S02]  /*11d0*/  SHF.R.U32.HI R16, RZ, R7, R16 ;  /* 0x00000007ff107219 */ /* 0x000fe40000011610 */
[----:B------:R-:W-:Y:S01]  /*11e0*/  SEL R5, R20, R5, !P1 ;  /* 0x0000000514057207 */ /* 0x000fe20004800000 */
[----:B--2---:R-:W-:Y:S01]  /*11f0*/  IMAD.HI.U32 R14, R12, R2, RZ ;  /* 0x000000020c0e7227 */ /* 0x004fe200078e00ff */
[----:B------:R-:W-:-:S02]  /*1200*/  SEL R7, R21, R16, !P2 ;  /* 0x0000001015077207 */ /* 0x000fc40005000000 */
[----:B------:R-:W-:Y:S01]  /*1210*/  IADD3 R13, PT, PT, -R5, RZ, RZ ;  /* 0x000000ff050d7210 */ /* 0x000fe20007ffe1ff */
[----:B------:R-:W-:Y:S01]  /*1220*/  IMAD.HI.U32 R6, R11, R2, RZ ;  /* 0x000000020b067227 */ /* 0x000fe200078e00ff */
[----:B------:R-:W-:-:S03]  /*1230*/  @P0 SHF.R.U32.HI R12, RZ, R3, R14 ;  /* 0x00000003ff0c0219 */ /* 0x000fc6000001160e */
[----:B------:R-:W-:Y:S01]  /*1240*/  IMAD R13, R4, R13, R20 ;  /* 0x0000000d040d7224 */ /* 0x000fe200078e0214 */
[----:B------:R-:W-:Y:S01]  /*1250*/  @P0 SHF.R.U32.HI R11, RZ, R3, R6 ;  /* 0x00000003ff0b0219 */ /* 0x000fe20000011606 */
[----:B------:R-:W-:-:S04]  /*1260*/  IMAD R12, R12, R9, RZ ;  /* 0x000000090c0c7224 */ /* 0x000fc800078e02ff */
[----:B------:R-:W-:Y:S01]  /*1270*/  IMAD R6, R11, R9, RZ ;  /* 0x000000090b067224 */ /* 0x000fe200078e02ff */
[----:B------:R-:W-:-:S04]  /*1280*/  ISETP.GE.AND P1, PT, R5, R12, PT ;  /* 0x0000000c0500720c */ /* 0x000fc80003f26270 */
[----:B------:R-:W-:Y:S01]  /*1290*/  ISETP.GE.OR P1, PT, R7, R6, P1 ;  /* 0x000000060700720c */ /* 0x000fe20000f26670 */
[----:B------:R-:W-:-:S05]  /*12a0*/  IMAD.HI.U32 R6, R5, R2, RZ ;  /* 0x0000000205067227 */ /* 0x000fca00078e00ff */
[----:B------:R-:W-:-:S04]  /*12b0*/  SHF.R.U32.HI R6, RZ, R3, R6 ;  /* 0x00000003ff067219 */ /* 0x000fc80000011606 */
[----:B------:R-:W-:-:S03]  /*12c0*/  SEL R6, R5, R6, !P0 ;  /* 0x0000000605067207 */ /* 0x000fc60004000000 */
[----:B------:R-:W-:Y:S01]  /*12d0*/  @!P1 IMAD.HI.U32 R8, R7, R2, RZ ;  /* 0x0000000207089227 */ /* 0x000fe200078e00ff */
[----:B------:R-:W-:-:S04]  /*12e0*/  IADD3 R2, PT, PT, -R6, RZ, RZ ;  /* 0x000000ff06027210 */ /* 0x000fc80007ffe1ff */
[----:B------:R-:W-:Y:S01]  /*12f0*/  @!P1 SHF.R.U32.HI R8, RZ, R3, R8 ;  /* 0x00000003ff089219 */ /* 0x000fe20000011608 */
[----:B------:R-:W-:-:S03]  /*1300*/  IMAD R2, R9, R2, R5 ;  /* 0x0000000209027224 */ /* 0x000fc600078e0205 */
[----:B------:R-:W-:-:S05]  /*1310*/  @!P1 SEL R3, R7, R8, !P0 ;  /* 0x0000000807039207 */ /* 0x000fca0004000000 */
[--C-:B------:R-:W-:Y:S02]  /*1320*/  @!P1 IMAD.IADD R6, R6, 0x1, -R3.reuse ;  /* 0x0000000106069824 */ /* 0x100fe400078e0a03 */
[----:B------:R-:W-:Y:S01]  /*1330*/  @!P1 IMAD R3, R2, R11, R3 ;  /* 0x0000000b02039224 */ /* 0x000fe200078e0203 */
[----:B------:R-:W-:Y:S01]  /*1340*/  IADD3 R2, PT, PT, -R7, RZ, RZ ;  /* 0x000000ff07027210 */ /* 0x000fe20007ffe1ff */
[----:B------:R-:W-:Y:S02]  /*1350*/  @!P1 IMAD R5, R6, R9, R7 ;  /* 0x0000000906059224 */ /* 0x000fe400078e0207 */
[----:B------:R-:W-:Y:S02]  /*1360*/  @!P1 IMAD.MOV.U32 R7, RZ, RZ, R3 ;  /* 0x000000ffff079224 */ /* 0x000fe400078e0003 */
[----:B------:R-:W-:Y:S02]  /*1370*/  IMAD R2, R10, R2, R21 ;  /* 0x000000020a027224 */ /* 0x000fe400078e0215 */
[----:B------:R-:W-:-:S02]  /*1380*/  IMAD R20, R5, R4, R13 ;  /* 0x0000000405147224 */ /* 0x000fc400078e020d */
[----:B------:R-:W-:Y:S02]  /*1390*/  IMAD R21, R7, R10, R2 ;  /* 0x0000000a07157224 */ /* 0x000fe400078e0202 */
.L_x_16:
[----:B------:R-:W1:Y:S01]  /*13a0*/  LDCU UR4, c[0x0][0xb30] ;  /* 0x00016600ff0477ac */ /* 0x000e620008000800 */
[----:B------:R-:W2:Y:S08]  /*13b0*/  S2UR UR37, SR_CgaCtaId ;  /* 0x00000000002579c3 */ /* 0x000eb00000008800 */
[----:B------:R-:W3:Y:S01]  /*13c0*/  LDC R40, c[0x0][0xb24] ;  /* 0x0002c900ff287b82 */ /* 0x000ee20000000800 */
[----:B-1----:R-:W-:-:S09]  /*13d0*/  UISETP.NE.AND UP1, UPT, UR4, 0x1, UPT ;  /* 0x000000010400788c */ /* 0x002fd2000bf25270 */
[----:B--2---:R-:W-:Y:S05]  /*13e0*/  BRA.U UP1, `(.L_x_17) ;  /* 0x0000000101407547 */ /* 0x004fea000b800000 */
[----:B------:R-:W1:Y:S08]  /*13f0*/  LDC.64 R4, c[0x0][0xb10] ;  /* 0x0002c400ff047b82 */ /* 0x000e700000000a00 */
[----:B------:R-:W2:Y:S08]  /*1400*/  LDC.64 R2, c[0x0][0xb18] ;  /* 0x0002c600ff027b82 */ /* 0x000eb00000000a00 */
[----:B------:R-:W4:Y:S08]  /*1410*/  LDC R6, c[0x0][0xb20] ;  /* 0x0002c800ff067b82 */ /* 0x000f300000000800 */
[----:B------:R-:W3:Y:S01]  /*1420*/  LDC R8, c[0x0][0xb0c] ;  /* 0x0002c300ff087b82 */ /* 0x000ee20000000800 */
[----:B-1----:R-:W-:-:S05]  /*1430*/  IMAD.HI.U32 R4, R21, R4, RZ ;  /* 0x0000000415047227 */ /* 0x002fca00078e00ff */
[----:B------:R-:W-:Y:S01]  /*1440*/  SHF.R.U32.HI R4, RZ, R5, R4 ;  /* 0x00000005ff047219 */ /* 0x000fe20000011604 */
[----:B--2---:R-:W-:Y:S01]  /*1450*/  IMAD.HI.U32 R3, R20, R3, RZ ;  /* 0x0000000314037227 */ /* 0x004fe200078e00ff */
[----:B------:R-:W-:-:S04]  /*1460*/  ISETP.NE.AND P0, PT, R2, 0x1, PT ;  /* 0x000000010200780c */ /* 0x000fc80003f05270 */
[----:B----4-:R-:W-:-:S04]  /*1470*/  SHF.R.U32.HI R3, RZ, R6, R3 ;  /* 0x00000006ff037219 */ /* 0x010fc80000011603 */
[----:B------:R-:W-:Y:S02]  /*1480*/  SEL R3, R20, R3, !P0 ;  /* 0x0000000314037207 */ /* 0x000fe40004000000 */
[----:B---3--:R-:W-:-:S04]  /*1490*/  ISETP.NE.AND P1, PT, R8, 0x1, PT ;  /* 0x000000010800780c */ /* 0x008fc80003f25270 */
[----:B------:R-:W-:-:S05]  /*14a0*/  SEL R4, R21, R4, !P1 ;  /* 0x0000000415047207 */ /* 0x000fca0004800000 */
[----:B------:R-:W-:Y:S02]  /*14b0*/  IMAD.IADD R5, R3, 0x1, -R4 ;  /* 0x0000000103057824 */ /* 0x000fe400078e0a04 */
[----:B------:R-:W-:Y:S02]  /*14c0*/  IMAD.IADD R3, R4, 0x1, -R3 ;  /* 0x0000000104037824 */ /* 0x000fe400078e0a03 */
[----:B------:R-:W-:Y:S02]  /*14d0*/  IMAD R21, R5, R8, R21 ;  /* 0x0000000805157224 */ /* 0x000fe400078e0215 */
[----:B------:R-:W-:-:S07]  /*14e0*/  IMAD R20, R3, R2, R20 ;  /* 0x0000000203147224 */ /* 0x000fce00078e0214 */
.L_x_17:
[----:B------:R-:W-:Y:S01]  /*14f0*/  BAR.SYNC.DEFER_BLOCKING 0x0 ;  /* 0x0000000000007b1d */ /* 0x000fe20000010000 */
[----:B------:R-:W-:Y:S01]  /*1500*/  UISETP.NE.AND UP1, UPT, UR8, 0x2, UPT ;  /* 0x000000020800788c */ /* 0x000fe2000bf25270 */
[----:B------:R-:W-:Y:S02]  /*1510*/  ISETP.NE.OR P5, PT, R0, 0x2, !P5 ;  /* 0x000000020000780c */ /* 0x000fe40006fa5670 */
[----:B------:R-:W-:-:S06]  /*1520*/  LOP3.LUT R2, R108, 0x1f, RZ, 0xc0, !PT ;  /* 0x0000001f6c027812 */ /* 0x000fcc00078ec0ff */
[----:B------:R-:W-:Y:S05]  /*1530*/  BRA.U UP1, `(.L_x_18) ;  /* 0x0000001901347547 */ /* 0x000fea000b800000 */
[----:B------:R-:W1:Y:S01]  /*1540*/  LDCU UR13, c[0x0][0x38c] ;  /* 0x00007180ff0d77ac */ /* 0x000e620008000800 */
[----:B------:R-:W2:Y:S01]  /*1550*/  LDC R9, c[0x0][0x370] ;  /* 0x0000dc00ff097b82 */ /* 0x000ea20000000800 */
[----:B------:R-:W-:Y:S01]  /*1560*/  PLOP3.LUT P1, PT, PT, PT, UP2, 0x80, 0x8 ;  /* 0x000000000008781c */ /* 0x000fe20003f2f028 */
[----:B------:R-:W-:Y:S01]  /*1570*/  HFMA2 R12, -RZ, RZ, 0, 0 ;  /* 0x00000000ff0c7431 */ /* 0x000fe200000001ff */
[----:B------:R-:W-:Y:S01]  /*1580*/  ISETP.EQ.OR P4, PT, R2, RZ, P5 ;  /* 0x000000ff0200720c */ /* 0x000fe20002f82670 */
[----:B------:R-:W-:Y:S01]  /*1590*/  IMAD.MOV.U32 R15, RZ, RZ, 0x1 ;  /* 0x00000001ff0f7424 */ /* 0x000fe200078e00ff */
[----:B------:R-:W-:Y:S01]  /*15a0*/  PLOP3.LUT P1, PT, P1, PT, PT, 0x8, 0x80 ;  /* 0x000000000080781c */ /* 0x000fe20000f2e170 */
[----:B------:R-:W-:Y:S01]  /*15b0*/  IMAD.MOV.U32 R14, RZ, RZ, RZ ;  /* 0x000000ffff0e7224 */ /* 0x000fe200078e00ff */
[----:B------:R-:W-:Y:S01]  /*15c0*/  MOV R8, 0x1 ;  /* 0x0000000100087802 */ /* 0x000fe20000000f00 */
[----:B------:R-:W4:Y:S01]  /*15d0*/  LDC R0, c[0x0][0x374] ;  /* 0x0000dd00ff007b82 */ /* 0x000f220000000800 */
[----:B------:R-:W-:Y:S01]  /*15e0*/  IMAD.MOV.U32 R10, RZ, RZ, RZ ;  /* 0x000000ffff0a7224 */ /* 0x000fe200078e00ff */
[----:B------:R-:W2:Y:S01]  /*15f0*/  LDCU.64 UR22, c[0x0][0x348] ;  /* 0x00006900ff1677ac */ /* 0x000ea20008000a00 */
[----:B------:R-:W-:Y:S01]  /*1600*/  UMOV UR6, URZ ;  /* 0x000000ff00067c82 */ /* 0x000fe20008000000 */
[----:B-1----:R-:W-:-:S04]  /*1610*/  UIADD3 UR5, UPT, UPT, UR13, 0x3f, URZ ;  /* 0x0000003f0d057890 */ /* 0x002fc8000fffe0ff */
[----:B------:R-:W-:-:S04]  /*1620*/  USHF.R.S32.HI UR4, URZ, 0x1f, UR5 ;  /* 0x0000001fff047899 */ /* 0x000fc80008011405 */
[----:B------:R-:W-:-:S04]  /*1630*/  ULEA.HI UR4, UR4, UR5, URZ, 0x6 ;  /* 0x0000000504047291 */ /* 0x000fc8000f8f30ff */
[----:B------:R-:W-:Y:S02]  /*1640*/  USHF.R.S32.HI UR15, URZ, 0x6, UR4 ;  /* 0x00000006ff0f7899 */ /* 0x000fe40008011404 */
[----:B------:R-:W-:Y:S02]  /*1650*/  UIADD3 UR4, UPT, UPT, UR13, -0x1, URZ ;  /* 0xffffffff0d047890 */ /* 0x000fe4000fffe0ff */
[----:B------:R-:W-:Y:S02]  /*1660*/  UISETP.LT.U32.AND UP0, UPT, UR15, 0x11, UPT ;  /* 0x000000110f00788c */ /* 0x000fe4000bf01070 */
[----:B------:R-:W-:Y:S02]  /*1670*/  UISETP.GE.U32.AND UP1, UPT, UR4, -0x7f, UPT ;  /* 0xffffff810400788c */ /* 0x000fe4000bf26070 */
[----:B------:R-:W-:Y:S02]  /*1680*/  USEL UR14, UR15, 0x11, UP0 ;  /* 0x000000110f0e7887 */ /* 0x000fe40008000000 */
[----:B------:R-:W-:-:S02]  /*1690*/  UIADD3 UR13, UPT, UPT, UR13, 0x7e, URZ ;  /* 0x0000007e0d0d7890 */ /* 0x000fc4000fffe0ff */
[----:B------:R-:W-:Y:S02]  /*16a0*/  UIADD3 UR5, UPT, UPT, UR14, -0x1, URZ ;  /* 0xffffffff0e057890 */ /* 0x000fe4000fffe0ff */
[----:B------:R-:W-:-:S03]  /*16b0*/  UIADD3 UR7, UPT, UPT, UR15, -UR14, URZ ;  /* 0x8000000e0f077290 */ /* 0x000fc6000fffe0ff */
[----:B------:R-:W-:-:S04]  /*16c0*/  @UP1 UIADD3 UR5, UPT, UPT, UR14, URZ, URZ ;  /* 0x000000ff0e051290 */ /* 0x000fc8000fffe0ff */
[----:B--2---:R-:W-:-:S12]  /*16d0*/  UIADD3 UR5, UPT, UPT, UR5, 0x1, URZ ;  /* 0x0000000105057890 */ /* 0x004fd8000fffe0ff */
.L_x_36:
[----:B------:R-:W-:Y:S01]  /*16e0*/  UISETP.NE.AND UP0, UPT, UR37, URZ, UPT ;  /* 0x000000ff2500728c */ /* 0x000fe2000bf05270 */
[----:B------:R-:W1:Y:S08]  /*16f0*/  S2UR UR37, SR_CgaCtaId ;  /* 0x00000000002579c3 */ /* 0x000e700000008800 */
[----:B------:R-:W-:Y:S05]  /*1700*/  BRA.U UP0, `(.L_x_19) ;  /* 0x0000000100347547 */ /* 0x000fea000b800000 */
[----:B------:R-:W2:Y:S01]  /*1710*/  S2R R2, SR_CgaCtaId ;  /* 0x0000000000027919 */ /* 0x000ea20000008800 */
[----:B------:R-:W-:-:S04]  /*1720*/  MOV R3, 0x400 ;  /* 0x0000040000037802 */ /* 0x000fc80000000f00 */
[----:B--2---:R-:W-:Y:S02]  /*1730*/  LEA R3, R2, R3, 0x18 ;  /* 0x0000000302037211 */ /* 0x004fe400078ec0ff */
[----:B------:R-:W-:-:S03]  /*1740*/  SHF.L.U32 R2, R8, 0x1f, RZ ;  /* 0x0000001f08027819 */ /* 0x000fc600000006ff */
[----:B------:R-:W-:-:S04]  /*1750*/  IMAD R3, R10, 0x8, R3 ;  /* 0x000000080a037824 */ /* 0x000fc800078e0203 */
[----:B------:R-:W2:Y:S02]  /*1760*/  SYNCS.PHASECHK.TRANS64.TRYWAIT P0, [R3+URZ+0x1b0], R2 ;  /* 0x0001b002030075a7 */ /* 0x000ea400080011ff */
[----:B--2---:R-:W-:Y:S05]  /*1770*/  @!P0 BRA `(.L_x_20) ;  /* 0x0000006000988947 */ /* 0x004fea0003800000 */
.L_x_119:
[----:B------:R-:W-:Y:S01]  /*1780*/  VIADD R10, R10, 0x1 ;  /* 0x000000010a0a7836 */ /* 0x000fe20000000000 */
[----:B------:R2:W-:Y:S04]  /*1790*/  SYNCS.ARRIVE.TRANS64.A1T0 RZ, [R3+URZ+0x1a0], RZ ;  /* 0x0001a0ff03ff79a7 */ /* 0x0005e800081000ff */
[----:B------:R-:W-:-:S04]  /*17a0*/  ISETP.NE.AND P0, PT, R10, 0x2, PT ;  /* 0x000000020a00780c */ /* 0x000fc80003f05270 */
[----:B------:R-:W-:Y:S02]  /*17b0*/  SEL R10, R10, RZ, P0 ;  /* 0x000000ff0a0a7207 */ /* 0x000fe40000000000 */
[----:B--2---:R-:W-:-:S04]  /*17c0*/  SEL R3, RZ, 0x1, P0 ;  /* 0x00000001ff037807 */ /* 0x004fc80000000000 */
[----:B------:R-:W-:-:S07]  /*17d0*/  LOP3.LUT R8, R8, R3, RZ, 0x3c, !PT ;  /* 0x0000000308087212 */ /* 0x000fce00078e3cff */
.L_x_19:
[----:B------:R-:W-:Y:S01]  /*17e0*/  UMOV UR4, 0x400 ;  /* 0x0000040000047882 */ /* 0x000fe20000000000 */
[----:B------:R-:W-:Y:S01]  /*17f0*/  SHF.L.U32 R2, R15, 0x1f, RZ ;  /* 0x0000001f0f027819 */ /* 0x000fe200000006ff */
[----:B-1----:R-:W-:Y:S01]  /*1800*/  ULEA UR4, UR37, UR4, 0x18 ;  /* 0x0000000425047291 */ /* 0x002fe2000f8ec0ff */
[----:B------:R-:W-:Y:S01]  /*1810*/  R2UR UR35, R21 ;  /* 0x00000000152372ca */ /* 0x000fe200000e0000 */
[----:B------:R-:W-:Y:S01]  /*1820*/  UISETP.GE.U32.AND UP0, UPT, UR13, 0x7f, UPT ;  /* 0x0000007f0d00788c */ /* 0x000fe2000bf06070 */
[----:B------:R-:W-:Y:S01]  /*1830*/  R2UR UR11, R20 ;  /* 0x00000000140b72ca */ /* 0x000fe200000e0000 */
[----:B------:R-:W-:Y:S01]  /*1840*/  ULEA UR8, UR6, UR4, 0x3 ;  /* 0x0000000406087291 */ /* 0x000fe2000f8e18ff */
[----:B------:R-:W-:-:S08]  /*1850*/  UMOV UR24, URZ ;  /* 0x000000ff00187c82 */ /* 0x000fd00008000000 */
[----:B------:R1:W2:Y:S01]  /*1860*/  SYNCS.PHASECHK.TRANS64.TRYWAIT P0, [UR8+0x88], R2 ;  /* 0x00008802ff0075a7 */ /* 0x0002a20008001108 */
[----:B------:R-:W-:Y:S02]  /*1870*/  USHF.L.U32 UR35, UR35, 0x6, URZ ;  /* 0x0000000623237899 */ /* 0x000fe400080006ff */
[----:B------:R-:W-:Y:S01]  /*1880*/  USHF.L.U32 UR11, UR11, 0x7, URZ ;  /* 0x000000070b0b7899 */ /* 0x000fe200080006ff */
[----:B------:R-:W-:Y:S11]  /*1890*/  BRA.U !UP0, `(.L_x_21) ;  /* 0x0000000108a87547 */ /* 0x000ff6000b800000 */
[----:B------:R-:W-:Y:S01]  /*18a0*/  UMOV UR16, URZ ;  /* 0x000000ff00107c82 */ /* 0x000fe20008000000 */
[----:B------:R-:W-:-:S05]  /*18b0*/  UMOV UR17, UR6 ;  /* 0x0000000600117c82 */ /* 0x000fca0008000000 */
.L_x_26:
[----:B-1----:R-:W-:Y:S01]  /*18c0*/  ULEA UR33, UR17, UR4, 0x3 ;  /* 0x0000000411217291 */ /* 0x002fe2000f8e18ff */
[----:B--2---:R-:W-:Y:S01]  /*18d0*/  @!P5 MOV R3, 0x3000 ;  /* 0x000030000003d802 */ /* 0x004fe20000000f00 */
[----:B--2---:R-:W-:Y:S10]  /*18e0*/  @P0 BRA `(.L_x_22) ;  /* 0x00000000000c0947 */ /* 0x004ff40003800000 */
[----:B------:R-:W-:-:S04]  /*18f0*/  SHF.L.U32 R5, R15, 0x1f, RZ ;  /* 0x0000001f0f057819 */ /* 0x000fc800000006ff */
[----:B------:R-:W2:Y:S02]  /*1900*/  SYNCS.PHASECHK.TRANS64.TRYWAIT P0, [UR33+0x88], R5 ;  /* 0x00008805ff0075a7 */ /* 0x000ea40008001121 */
[----:B--2---:R-:W-:Y:S05]  /*1910*/  @!P0 BRA `(.L_x_23) ;  /* 0x0000006000448947 */ /* 0x004fea0003800000 */
.L_x_22:
[----:B------:R2:W-:Y:S01]  /*1920*/  @!P5 SYNCS.ARRIVE.TRANS64 RZ, [UR33], R3 ;  /* 0x00000003ffffd9a7 */ /* 0x0005e20008000021 */
[----:B------:R-:W-:Y:S04]  /*1930*/  BSSY.RECONVERGENT B0, `(.L_x_24) ;  /* 0x0000003000007945 */ /* 0x000fe80003800200 */
[----:B------:R-:W-:Y:S05]  /*1940*/  @P4 BRA `(.L_x_25) ;  /* 0x0000000000044947 */ /* 0x000fea0003800000 */
[----:B------:R-:W-:Y:S05]  /*1950*/  BPT.TRAP 0x1 ;  /* 0x000000040000795c */ /* 0x000fea0000300000 */
.L_x_25:
[----:B------:R-:W-:Y:S05]  /*1960*/  BSYNC.RECONVERGENT B0 ;  /* 0x0000000000007941 */ /* 0x000fea0003800200 */
.L_x_24:
[----:B------:R-:W-:Y:S02]  /*1970*/  UIADD3 UR6, UPT, UPT, UR17, 0x1, URZ ;  /* 0x0000000111067890 */ /* 0x000fe4000fffe0ff */
[----:B------:R-:W-:Y:S02]  /*1980*/  ULEA UR32, UR17, UR4, 0xc ;  /* 0x0000000411207291 */ /* 0x000fe4000f8e60ff */
[----:B------:R-:W-:Y:S02]  /*1990*/  UISETP.NE.AND UP0, UPT, UR6, 0x11, UPT ;  /* 0x000000110600788c */ /* 0x000fe4000bf05270 */
[----:B------:R-:W-:Y:S02]  /*19a0*/  UIADD3 UR26, UP1, UPT, UR22, 0x80, URZ ;  /* 0x00000080161a7890 */ /* 0x000fe4000ff3e0ff */
[----:B------:R-:W-:Y:S02]  /*19b0*/  USEL UR9, URZ, 0x1, UP0 ;  /* 0x00000001ff097887 */ /* 0x000fe40008000000 */
[----:B------:R-:W-:-:S02]  /*19c0*/  USEL UR6, UR6, URZ, UP0 ;  /* 0x000000ff06067287 */ /* 0x000fc40008000000 */
[----:B------:R-:W-:Y:S02]  /*19d0*/  UIADD3 UR20, UP0, UPT, UR22, 0x180, URZ ;  /* 0x0000018016147890 */ /* 0x000fe4000ff1e0ff */
[----:B------:R-:W-:Y:S01]  /*19e0*/  ULEA UR8, UR6, UR4, 0x3 ;  /* 0x0000000406087291 */ /* 0x000fe2000f8e18ff */
[----:B------:R-:W-:Y:S01]  /*19f0*/  LOP3.LUT R15, R15, UR9, RZ, 0x3c, !PT ;  /* 0x000000090f0f7c12 */ /* 0x000fe2000f8e3cff */
[----:B------:R-:W-:Y:S02]  /*1a00*/  USHF.L.U32 UR34, UR16, 0x6, URZ ;  /* 0x0000000610227899 */ /* 0x000fe400080006ff */
[----:B------:R-:W-:Y:S01]  /*1a10*/  UIADD3.X UR27, UPT, UPT, URZ, UR23, URZ, UP1, !UPT ;  /* 0x00000017ff1b7290 */ /* 0x000fe20008ffe4ff */
[----:B-1----:R-:W-:Y:S01]  /*1a20*/  SHF.L.U32 R2, R15, 0x1f, RZ ;  /* 0x0000001f0f027819 */ /* 0x002fe200000006ff */
[----:B------:R-:W-:Y:S02]  /*1a30*/  UIADD3 UR32, UPT, UPT, UR32, 0x4400, URZ ;  /* 0x0000440020207890 */ /* 0x000fe4000fffe0ff */
[----:B------:R-:W-:Y:S01]  /*1a40*/  UIADD3.X UR21, UPT, UPT, URZ, UR23, URZ, UP0, !UPT ;  /* 0x00000017ff157290 */ /* 0x000fe200087fe4ff */
[----:B------:R1:W1:Y:S01]  /*1a50*/  SYNCS.PHASECHK.TRANS64.TRYWAIT P0, [UR8+0x88], R2 ;  /* 0x00008802ff0075a7 */ /* 0x0002620008001108 */
[----:B------:R-:W-:Y:S01]  /*1a60*/  ULEA UR8, UR17, UR4, 0xd ;  /* 0x0000000411087291 */ /* 0x000fe2000f8e68ff */
[----:B------:R-:W-:Y:S01]  /*1a70*/  UMOV UR18, 0x0 ;  /* 0x0000000000127882 */ /* 0x000fe20000000000 */
[----:B------:R-:W-:-:S02]  /*1a80*/  UMOV UR19, 0x10000000 ;  /* 0x1000000000137882 */ /* 0x000fc40000000000 */
[----:B------:R-:W-:Y:S01]  /*1a90*/  UIADD3 UR8, UPT, UPT, UR8, 0x15400, URZ ;  /* 0x0001540008087890 */ /* 0x000fe2000fffe0ff */
[----:B------:R1:W-:Y:S01]  /*1aa0*/  UTMALDG.3D [UR32], [UR26], desc[UR18] ;  /* 0x000012201a0075b4 */ /* 0x0003e20008011000 */
[----:B------:R-:W-:Y:S01]  /*1ab0*/  UMOV UR12, UR36 ;  /* 0x00000024000c7c82 */ /* 0x000fe20008000000 */
[----:B------:R-:W-:Y:S01]  /*1ac0*/  UMOV UR9, UR33 ;  /* 0x0000002100097c82 */ /* 0x000fe20008000000 */
[----:B------:R-:W-:Y:S01]  /*1ad0*/  UMOV UR10, UR34 ;  /* 0x00000022000a7c82 */ /* 0x000fe20008000000 */
[----:B------:R-:W-:Y:S01]  /*1ae0*/  UIADD3 UR16, UPT, UPT, UR16, 0x1, URZ ;  /* 0x0000000110107890 */ /* 0x000fe2000fffe0ff */
[----:B------:R-:W-:Y:S01]  /*1af0*/  UMOV UR24, UR5 ;  /* 0x0000000500187c82 */ /* 0x000fe20008000000 */
[----:B------:R-:W-:Y:S02]  /*1b00*/  UMOV UR17, UR6 ;  /* 0x0000000600117c82 */ /* 0x000fe40008000000 */
[----:B------:R1:W-:Y:S01]  /*1b10*/  UTMALDG.3D [UR8], [UR20], desc[UR18] ;  /* 0x00001208140075b4 */ /* 0x0003e20008011000 */
[----:B------:R-:W-:-:S09]  /*1b20*/  UISETP.NE.AND UP0, UPT, UR16, UR5, UPT ;  /* 0x000000051000728c */ /* 0x000fd2000bf05270 */
[----:B------:R-:W-:Y:S05]  /*1b30*/  BRA.U UP0, `(.L_x_26) ;  /* 0xfffffffd00607547 */ /* 0x000fea000b83ffff */
.L_x_21:
[----:B-1----:R-:W-:Y:S01]  /*1b40*/  ULEA UR8, UR6, UR4, 0x3 ;  /* 0x0000000406087291 */ /* 0x002fe2000f8e18ff */
[----:B------:R-:W-:Y:S01]  /*1b50*/  SHF.L.U32 R2, R15, 0x1f, RZ ;  /* 0x0000001f0f027819 */ /* 0x000fe200000006ff */
[----:B------:R-:W-:Y:S01]  /*1b60*/  @!P1 SYNCS.ARRIVE.TRANS64.A1T0 RZ, [UR4+0x138], RZ ;  /* 0x000138ffffff99a7 */ /* 0x000fe20008100004 */
[----:B------:R-:W-:-:S06]  /*1b70*/  UISETP.GT.AND UP0, UPT, UR15, UR14, UPT ;  /* 0x0000000e0f00728c */ /* 0x000fcc000bf04270 */
[----:B--2---:R1:W2:Y:S03]  /*1b80*/  SYNCS.PHASECHK.TRANS64.TRYWAIT P0, [UR8+0x88], R2 ;  /* 0x00008802ff0075a7 */ /* 0x0042a60008001108 */
[----:B------:R-:W-:Y:S05]  /*1b90*/  BRA.U !UP0, `(.L_x_27) ;  /* 0x0000000108ac7547 */ /* 0x000fea000b800000 */
[----:B------:R-:W-:Y:S01]  /*1ba0*/  UIADD3 UR21, UPT, UPT, UR7, UR24, URZ ;  /* 0x0000001807157290 */ /* 0x000fe2000fffe0ff */
[----:B------:R-:W-:-:S11]  /*1bb0*/  UMOV UR25, UR6 ;  /* 0x0000000600197c82 */ /* 0x000fd60008000000 */
.L_x_32:
[----:B-1----:R-:W-:Y:S01]  /*1bc0*/  ULEA UR17, UR25, UR4, 0x3 ;  /* 0x0000000419117291 */ /* 0x002fe2000f8e18ff */
[----:B--2---:R-:W-:Y:S01]  /*1bd0*/  @!P5 MOV R3, 0x3000 ;  /* 0x000030000003d802 */ /* 0x004fe20000000f00 */
[----:B--2---:R-:W-:Y:S10]  /*1be0*/  @P0 BRA `(.L_x_28) ;  /* 0x00000000000c0947 */ /* 0x004ff40003800000 */
[----:B------:R-:W-:-:S04]  /*1bf0*/  SHF.L.U32 R5, R15, 0x1f, RZ ;  /* 0x0000001f0f057819 */ /* 0x000fc800000006ff */
[----:B------:R-:W2:Y:S02]  /*1c00*/  SYNCS.PHASECHK.TRANS64.TRYWAIT P0, [UR17+0x88], R5 ;  /* 0x00008805ff0075a7 */ /* 0x000ea40008001111 */
[----:B--2---:R-:W-:Y:S05]  /*1c10*/  @!P0 BRA `(.L_x_29) ;  /* 0x0000005c009c8947 */ /* 0x004fea0003800000 */
.L_x_28:
[----:B------:R2:W-:Y:S01]  /*1c20*/  @!P5 SYNCS.ARRIVE.TRANS64 RZ, [UR17], R3 ;  /* 0x00000003ffffd9a7 */ /* 0x0005e20008000011 */
[----:B------:R-:W-:Y:S04]  /*1c30*/  BSSY.RECONVERGENT B0, `(.L_x_30) ;  /* 0x0000003000007945 */ /* 0x000fe80003800200 */
[----:B------:R-:W-:Y:S05]  /*1c40*/  @P4 BRA `(.L_x_31) ;  /* 0x0000000000044947 */ /* 0x000fea0003800000 */
[----:B------:R-:W-:Y:S05]  /*1c50*/  BPT.TRAP 0x1 ;  /* 0x000000040000795c */ /* 0x000fea0000300000 */
.L_x_31:
[----:B------:R-:W-:Y:S05]  /*1c60*/  BSYNC.RECONVERGENT B0 ;  /* 0x0000000000007941 */ /* 0x000fea0003800200 */
.L_x_30:
        /* <DEDUP_REMOVED lines=10> */
[----:B------:R-:W-:Y:S01]  /*1d10*/  UIADD3 UR16, UPT, UPT, UR16, 0x4400, URZ ;  /* 0x0000440010107890 */ /* 0x000fe2000fffe0ff */
[----:B-1----:R-:W-:Y:S01]  /*1d20*/  SHF.L.U32 R2, R15, 0x1f, RZ ;  /* 0x0000001f0f027819 */ /* 0x002fe200000006ff */
[----:B------:R-:W-:Y:S02]  /*1d30*/  UIADD3.X UR31, UPT, UPT, URZ, UR23, URZ, UP1, !UPT ;  /* 0x00000017ff1f7290 */ /* 0x000fe40008ffe4ff */
[----:B------:R-:W-:Y:S01]  /*1d40*/  UIADD3.X UR29, UPT, UPT, URZ, UR23, URZ, UP0, !UPT ;  /* 0x00000017ff1d7290 */ /* 0x000fe200087fe4ff */
[----:B------:R1:W1:Y:S01]  /*1d50*/  SYNCS.PHASECHK.TRANS64.TRYWAIT P0, [UR8+0x88], R2 ;  /* 0x00008802ff0075a7 */ /* 0x0002620008001108 */
[----:B------:R-:W-:Y:S01]  /*1d60*/  ULEA UR8, UR25, UR4, 0xd ;  /* 0x0000000419087291 */ /* 0x000fe2000f8e68ff */
[----:B------:R-:W-:Y:S01]  /*1d70*/  UMOV UR26, 0x0 ;  /* 0x00000000001a7882 */ /* 0x000fe20000000000 */
[----:B------:R-:W-:-:S02]  /*1d80*/  UMOV UR27, 0x10000000 ;  /* 0x10000000001b7882 */ /* 0x000fc40000000000 */
[----:B------:R-:W-:Y:S01]  /*1d90*/  UIADD3 UR8, UPT, UPT, UR8, 0x15400, URZ ;  /* 0x0001540008087890 */ /* 0x000fe2000fffe0ff */
[----:B------:R-:W-:Y:S01]  /*1da0*/  UMOV UR19, UR35 ;  /* 0x0000002300137c82 */ /* 0x000fe20008000000 */
[----:B------:R-:W-:Y:S01]  /*1db0*/  UMOV UR20, UR36 ;  /* 0x0000002400147c82 */ /* 0x000fe20008000000 */
[----:B------:R-:W-:Y:S01]  /*1dc0*/  UMOV UR12, UR36 ;  /* 0x00000024000c7c82 */ /* 0x000fe20008000000 */
[----:B------:R-:W-:Y:S01]  /*1dd0*/  UMOV UR9, UR17 ;  /* 0x0000001100097c82 */ /* 0x000fe20008000000 */
[----:B------:R-:W-:Y:S01]  /*1de0*/  UMOV UR10, UR18 ;  /* 0x00000012000a7c82 */ /* 0x000fe20008000000 */
[----:B------:R1:W-:Y:S01]  /*1df0*/  UTMALDG.3D [UR16], [UR30], desc[UR26] ;  /* 0x00001a101e0075b4 */ /* 0x0003e20008011000 */
[----:B------:R-:W-:Y:S01]  /*1e00*/  UIADD3 UR24, UPT, UPT, UR24, 0x1, URZ ;  /* 0x0000000118187890 */ /* 0x000fe2000fffe0ff */
[----:B------:R-:W-:-:S03]  /*1e10*/  UMOV UR25, UR6 ;  /* 0x0000000600197c82 */ /* 0x000fc60008000000 */
[----:B------:R-:W-:Y:S01]  /*1e20*/  UISETP.NE.AND UP0, UPT, UR24, UR21, UPT ;  /* 0x000000151800728c */ /* 0x000fe2000bf05270 */
[----:B------:R1:W-:Y:S08]  /*1e30*/  UTMALDG.3D [UR8], [UR28], desc[UR26] ;  /* 0x00001a081c0075b4 */ /* 0x0003f00008011000 */
[----:B------:R-:W-:Y:S05]  /*1e40*/  BRA.U UP0, `(.L_x_32) ;  /* 0xfffffffd005c7547 */ /* 0x000fea000b83ffff */
.L_x_27:
[----:B-1----:R-:W-:Y:S01]  /*1e50*/  LEA R2, R14, UR4, 0x3 ;  /* 0x000000040e027c11 */ /* 0x002fe2000f8e18ff */
[----:B------:R-:W-:Y:S01]  /*1e60*/  NOP ;  /* 0x0000000000007918 */ /* 0x000fe20000000000 */
[----:B--2---:R-:W-:Y:S02]  /*1e70*/  SHF.L.U32 R3, R12, 0x1f, RZ ;  /* 0x0000001f0c037819 */ /* 0x004fe400000006ff */
[----:B------:R-:W-:Y:S02]  /*1e80*/  LEA R4, R14, UR4, 0x4 ;  /* 0x000000040e047c11 */ /* 0x000fe4000f8e20ff */
[----:B------:R-:W1:Y:S02]  /*1e90*/  SYNCS.PHASECHK.TRANS64.TRYWAIT P0, [R2+URZ+0x140], R3 ;  /* 0x00014003020075a7 */ /* 0x000e6400080011ff */
[----:B-1----:R-:W-:Y:S05]  /*1ea0*/  @!P0 BRA `(.L_x_33) ;  /* 0x0000005c00108947 */ /* 0x002fea0003800000 */
.L_x_122:
[----:B------:R-:W2:Y:S01]  /*1eb0*/  LDS.128 R4, [R4+0x1d0] ;  /* 0x0001d00004047984 */ /* 0x000ea20000000c00 */
[----:B---3--:R-:W-:Y:S01]  /*1ec0*/  ISETP.GE.AND P0, PT, R40, 0x1, PT ;  /* 0x000000012800780c */ /* 0x008fe20003f06270 */
[----:B-1----:R-:W-:Y:S01]  /*1ed0*/  VIADD R2, R2, 0x150 ;  /* 0x0000015002027836 */ /* 0x002fe20000000000 */
[----:B------:R-:W-:Y:S01]  /*1ee0*/  @!PT LDS RZ, [RZ] ;  /* 0x00000000fffff984 */ /* 0x000fe20000000800 */
[----:B------:R-:W-:Y:S01]  /*1ef0*/  @!PT LDS RZ, [RZ] ;  /* 0x00000000fffff984 */ /* 0x000fe20000000800 */
[----:B------:R-:W-:Y:S01]  /*1f00*/  @!PT LDS RZ, [RZ] ;  /* 0x00000000fffff984 */ /* 0x000fe20000000800 */
[----:B------:R-:W-:Y:S01]  /*1f10*/  @!PT LDS RZ, [RZ] ;  /* 0x00000000fffff984 */ /* 0x000fe20000000800 */
[----:B------:R1:W-:Y:S06]  /*1f20*/  MEMBAR.ALL.CTA ;  /* 0x0000000000007992 */ /* 0x0003ec0000008000 */
[----:B-1----:R-:W1:Y:S01]  /*1f30*/  FENCE.VIEW.ASYNC.S ;  /* 0x00000000000073c6 */ /* 0x002e620000000000 */
[----:B------:R-:W-:-:S04]  /*1f40*/  PRMT R2, RZ, 0x654, R2 ;  /* 0x00000654ff027816 */ /* 0x000fc80000000002 */
[----:B-1----:R1:W-:Y:S01]  /*1f50*/  SYNCS.ARRIVE.TRANS64.RED.A1T0 RZ, [R2+URZ], RZ ;  /* 0x000000ff02ff79a7 */ /* 0x0023e200081004ff */
[----:B--2---:R-:W-:-:S13]  /*1f60*/  LOP3.LUT P2, RZ, R6, 0x1, RZ, 0xc0, !PT ;  /* 0x0000000106ff7812 */ /* 0x004fda000784c0ff */
[----:B------:R-:W-:Y:S01]  /*1f70*/  @P2 SHF.R.U32.HI R3, RZ, 0x10, R5 ;  /* 0x00000010ff032819 */ /* 0x000fe20000011605 */
[----:B------:R-:W-:Y:S01]  /*1f80*/  VOTEU.ANY UP0, P2 ;  /* 0x0000000000ff7886 */ /* 0x000fe20001000100 */
[----:B------:R-:W-:Y:S02]  /*1f90*/  @P2 MOV R13, R4 ;  /* 0x00000004000d2202 */ /* 0x000fe40000000f00 */
[----:B------:R-:W-:Y:S02]  /*1fa0*/  @P2 R2UR.BROADCAST UR8, R3 ;  /* 0x00000000030822ca */ /* 0x000fe400008e0000 */
[----:B------:R-:W-:-:S11]  /*1fb0*/  @P2 LOP3.LUT R11, R5, 0xffff, RZ, 0xc0, !PT ;  /* 0x0000ffff050b2812 */ /* 0x000fd600078ec0ff */
[----:B------:R-:W-:Y:S01]  /*1fc0*/  @UP0 UMOV UR36, UR8 ;  /* 0x0000000800240c82 */ /* 0x000fe20008000000 */
[----:B-1----:R-:W-:Y:S05]  /*1fd0*/  @!P0 BRA `(.L_x_34) ;  /* 0x0000000000b88947 */ /* 0x002fea0003800000 */
[----:B------:R-:W4:Y:S01]  /*1fe0*/  LDC.64 R4, c[0x0][0xb18] ;  /* 0x0002c600ff047b82 */ /* 0x000f220000000a00 */
[----:B------:R-:W-:-:S07]  /*1ff0*/  ISETP.NE.AND P3, PT, R40, 0x1, PT ;  /* 0x000000012800780c */ /* 0x000fce0003f65270 */
[----:B------:R-:W1:Y:S08]  /*2000*/  LDC.64 R6, c[0x0][0xb10] ;  /* 0x0002c400ff067b82 */ /* 0x000e700000000a00 */
[----:B------:R-:W2:Y:S08]  /*2010*/  LDC R16, c[0x0][0xb20] ;  /* 0x0002c800ff107b82 */ /* 0x000eb00000000800 */
[----:B------:R-:W3:Y:S01]  /*2020*/  LDC R18, c[0x0][0xb0c] ;  /* 0x0002c300ff127b82 */ /* 0x000ee20000000800 */
[----:B----4-:R-:W-:Y:S01]  /*2030*/  IMAD.HI.U32 R17, R0, R5, RZ ;  /* 0x0000000500117227 */ /* 0x010fe200078e00ff */
[----:B------:R-:W-:-:S03]  /*2040*/  ISETP.NE.AND P0, PT, R4, 0x1, PT ;  /* 0x000000010400780c */ /* 0x000fc60003f05270 */
[----:B------:R-:W-:-:S03]  /*2050*/  IMAD.HI.U32 R5, R11, R5, RZ ;  /* 0x000000050b057227 */ /* 0x000fc600078e00ff */
[----:B------:R-:W4:Y:S01]  /*2060*/  LDC.64 R2, c[0x0][0xb28] ;  /* 0x0002ca00ff027b82 */ /* 0x000f220000000a00 */
[----:B-1----:R-:W-:-:S04]  /*2070*/  IMAD.HI.U32 R20, R9, R6, RZ ;  /* 0x0000000609147227 */ /* 0x002fc800078e00ff */
[----:B------:R-:W-:Y:S01]  /*2080*/  IMAD.HI.U32 R22, R13, R6, RZ ;  /* 0x000000060d167227 */ /* 0x000fe200078e00ff */
[----:B------:R-:W-:Y:S02]  /*2090*/  SHF.R.U32.HI R20, RZ, R7, R20 ;  /* 0x00000007ff147219 */ /* 0x000fe40000011614 */
[-C--:B--2---:R-:W-:Y:S02]  /*20a0*/  SHF.R.U32.HI R17, RZ, R16.reuse, R17 ;  /* 0x00000010ff117219 */ /* 0x084fe40000011611 */
[----:B------:R-:W-:Y:S02]  /*20b0*/  SHF.R.U32.HI R16, RZ, R16, R5 ;  /* 0x00000010ff107219 */ /* 0x000fe40000011605 */
[----:B------:R-:W-:Y:S02]  /*20c0*/  SEL R17, R0, R17, !P0 ;  /* 0x0000001100117207 */ /* 0x000fe40004000000 */
[----:B------:R-:W-:Y:S02]  /*20d0*/  SHF.R.U32.HI R22, RZ, R7, R22 ;  /* 0x00000007ff167219 */ /* 0x000fe40000011616 */
[----:B---3--:R-:W-:-:S02]  /*20e0*/  ISETP.NE.AND P1, PT, R18, 0x1, PT ;  /* 0x000000011200780c */ /* 0x008fc40003f25270 */
[----:B------:R-:W-:Y:S02]  /*20f0*/  SEL R5, R11, R16, !P0 ;  /* 0x000000100b057207 */ /* 0x000fe40004000000 */
[----:B------:R-:W-:Y:S02]  /*2100*/  SEL R19, R9, R20, !P1 ;  /* 0x0000001409137207 */ /* 0x000fe40004800000 */
[----:B------:R-:W-:Y:S01]  /*2110*/  SEL R7, R13, R22, !P1 ;  /* 0x000000160d077207 */ /* 0x000fe20004800000 */
[----:B----4-:R-:W-:-:S04]  /*2120*/  IMAD.HI.U32 R20, R17, R2, RZ ;  /* 0x0000000211147227 */ /* 0x010fc800078e00ff */
[----:B------:R-:W-:Y:S01]  /*2130*/  IMAD.HI.U32 R6, R19, R2, RZ ;  /* 0x0000000213067227 */ /* 0x000fe200078e00ff */
[----:B------:R-:W-:-:S04]  /*2140*/  @P3 SHF.R.U32.HI R17, RZ, R3, R20 ;  /* 0x00000003ff113219 */ /* 0x000fc80000011614 */
        /* <DEDUP_REMOVED lines=8> */
[----:B------:R-:W-:-:S04]  /*21d0*/  @!P0 IMAD.HI.U32 R16, R7, R2, RZ ;  /* 0x0000000207108227 */ /* 0x000fc800078e00ff */
[----:B------:R-:W-:Y:S01]  /*21e0*/  IMAD.MOV R2, RZ, RZ, -R6 ;  /* 0x000000ffff027224 */ /* 0x000fe200078e0a06 */
[----:B------:R-:W-:-:S03]  /*21f0*/  @!P0 SHF.R.U32.HI R16, RZ, R3, R16 ;  /* 0x00000003ff108219 */ /* 0x000fc60000011610 */
[----:B------:R-:W-:Y:S01]  /*2200*/  IMAD R2, R40, R2, R5 ;  /* 0x0000000228027224 */ /* 0x000fe200078e0205 */
[----:B------:R-:W-:Y:S02]  /*2210*/  @!P0 SEL R3, R7, R16, !P3 ;  /* 0x0000001007038207 */ /* 0x000fe40005800000 */
[----:B------:R-:W-:-:S03]  /*2220*/  IADD3 R16, PT, PT, -R5, RZ, RZ ;  /* 0x000000ff05107210 */ /* 0x000fc60007ffe1ff */
[--C-:B------:R-:W-:Y:S02]  /*2230*/  @!P0 IMAD.IADD R6, R6, 0x1, -R3.reuse ;  /* 0x0000000106068824 */ /* 0x100fe400078e0a03 */
[----:B------:R-:W-:Y:S01]  /*2240*/  @!P0 IMAD R3, R2, R19, R3 ;  /* 0x0000001302038224 */ /* 0x000fe200078e0203 */
[----:B------:R-:W-:Y:S01]  /*2250*/  IADD3 R2, PT, PT, -R7, RZ, RZ ;  /* 0x000000ff07027210 */ /* 0x000fe20007ffe1ff */
[----:B------:R-:W-:Y:S02]  /*2260*/  @!P0 IMAD R5, R40, R6, R7 ;  /* 0x0000000628058224 */ /* 0x000fe400078e0207 */
[----:B------:R-:W-:Y:S02]  /*2270*/  IMAD R11, R4, R16, R11 ;  /* 0x00000010040b7224 */ /* 0x000fe400078e020b */
[----:B------:R-:W-:Y:S02]  /*2280*/  @!P0 IMAD.MOV.U32 R7, RZ, RZ, R3 ;  /* 0x000000ffff078224 */ /* 0x000fe400078e0003 */
[----:B------:R-:W-:-:S02]  /*2290*/  IMAD R2, R18, R2, R13 ;  /* 0x0000000212027224 */ /* 0x000fc400078e020d */
[----:B------:R-:W-:Y:S02]  /*22a0*/  IMAD R11, R5, R4, R11 ;  /* 0x00000004050b7224 */ /* 0x000fe400078e020b */
[----:B------:R-:W-:Y:S02]  /*22b0*/  IMAD R13, R7, R18, R2 ;  /* 0x00000012070d7224 */ /* 0x000fe400078e0202 */
.L_x_34:
[----:B------:R-:W1:Y:S02]  /*22c0*/  LDCU UR8, c[0x0][0xb30] ;  /* 0x00016600ff0877ac */ /* 0x000e640008000800 */
[----:B-1----:R-:W-:-:S09]  /*22d0*/  UISETP.NE.AND UP0, UPT, UR8, 0x1, UPT ;  /* 0x000000010800788c */ /* 0x002fd2000bf05270 */
[----:B------:R-:W-:Y:S05]  /*22e0*/  BRA.U UP0, `(.L_x_35) ;  /* 0x0000000100407547 */ /* 0x000fea000b800000 */
[----:B------:R-:W1:Y:S08]  /*22f0*/  LDC.64 R4, c[0x0][0xb10] ;  /* 0x0002c400ff047b82 */ /* 0x000e700000000a00 */
[----:B------:R-:W2:Y:S08]  /*2300*/  LDC.64 R2, c[0x0][0xb18] ;  /* 0x0002c600ff027b82 */ /* 0x000eb00000000a00 */
[----:B------:R-:W3:Y:S08]  /*2310*/  LDC R6, c[0x0][0xb20] ;  /* 0x0002c800ff067b82 */ /* 0x000ef00000000800 */
[----:B------:R-:W4:Y:S01]  /*2320*/  LDC R16, c[0x0][0xb0c] ;  /* 0x0002c300ff107b82 */ /* 0x000f220000000800 */
[----:B-1----:R-:W-:-:S05]  /*2330*/  IMAD.HI.U32 R4, R13, R4, RZ ;  /* 0x000000040d047227 */ /* 0x002fca00078e00ff */
[----:B------:R-:W-:Y:S01]  /*2340*/  SHF.R.U32.HI R4, RZ, R5, R4 ;  /* 0x00000005ff047219 */ /* 0x000fe20000011604 */
[----:B--2---:R-:W-:Y:S01]  /*2350*/  IMAD.HI.U32 R3, R11, R3, RZ ;  /* 0x000000030b037227 */ /* 0x004fe200078e00ff */
[----:B------:R-:W-:-:S04]  /*2360*/  ISETP.NE.AND P0, PT, R2, 0x1, PT ;  /* 0x000000010200780c */ /* 0x000fc80003f05270 */
[----:B---3--:R-:W-:-:S04]  /*2370*/  SHF.R.U32.HI R6, RZ, R6, R3 ;  /* 0x00000006ff067219 */ /* 0x008fc80000011603 */
[----:B------:R-:W-:Y:S02]  /*2380*/  SEL R3, R11, R6, !P0 ;  /* 0x000000060b037207 */ /* 0x000fe40004000000 */
[----:B----4-:R-:W-:-:S04]  /*2390*/  ISETP.NE.AND P1, PT, R16, 0x1, PT ;  /* 0x000000011000780c */ /* 0x010fc80003f25270 */
[----:B------:R-:W-:-:S05]  /*23a0*/  SEL R4, R13, R4, !P1 ;  /* 0x000000040d047207 */ /* 0x000fca0004800000 */
[----:B------:R-:W-:Y:S02]  /*23b0*/  IMAD.IADD R5, R3, 0x1, -R4 ;  /* 0x0000000103057824 */ /* 0x000fe400078e0a04 */
[----:B------:R-:W-:Y:S02]  /*23c0*/  IMAD.IADD R3, R4, 0x1, -R3 ;  /* 0x0000000104037824 */ /* 0x000fe400078e0a03 */
[----:B------:R-:W-:Y:S02]  /*23d0*/  IMAD R13, R5, R16, R13 ;  /* 0x00000010050d7224 */ /* 0x000fe400078e020d */
[----:B------:R-:W-:-:S07]  /*23e0*/  IMAD R11, R3, R2, R11 ;  /* 0x00000002030b7224 */ /* 0x000fce00078e020b */
.L_x_35:
[----:B------:R-:W-:Y:S01]  /*23f0*/  VIADD R14, R14, 0x1 ;  /* 0x000000010e0e7836 */ /* 0x000fe20000000000 */
[----:B------:R-:W-:Y:S01]  /*2400*/  PLOP3.LUT P1, PT, PT, PT, PT, 0x80, 0x8 ;  /* 0x000000000008781c */ /* 0x000fe20003f2f070 */
[----:B------:R-:W-:Y:S02]  /*2410*/  IMAD.IADD R21, R13, 0x1, R96 ;  /* 0x000000010d157824 */ /* 0x000fe400078e0260 */
[----:B------:R-:W-:Y:S01]  /*2420*/  IMAD.IADD R20, R11, 0x1, R94 ;  /* 0x000000010b147824 */ /* 0x000fe200078e025e */
[----:B------:R-:W-:-:S04]  /*2430*/  ISETP.NE.AND P0, PT, R14, 0x2, PT ;  /* 0x000000020e00780c */ /* 0x000fc80003f05270 */
[----:B------:R-:W-:Y:S02]  /*2440*/  SEL R3, RZ, 0x1, P0 ;  /* 0x00000001ff037807 */ /* 0x000fe40000000000 */
[----:B------:R-:W-:Y:S02]  /*2450*/  SEL R14, R14, RZ, P0 ;  /* 0x000000ff0e0e7207 */ /* 0x000fe40000000000 */
[----:B------:R-:W-:Y:S01]  /*2460*/  LOP3.LUT R12, R12, R3, RZ, 0x3c, !PT ;  /* 0x000000030c0c7212 */ /* 0x000fe200078e3cff */
[----:B------:R-:W-:Y:S06]  /*2470*/  @P2 BRA `(.L_x_36) ;  /* 0xfffffff000982947 */ /* 0x000fec000383ffff */
[----:B------:R-:W-:Y:S01]  /*2480*/  UIADD3 UR4, UPT, UPT, UR4, 0x88, URZ ;  /* 0x0000008804047890 */ /* 0x000fe2000fffe0ff */
[----:B------:R-:W-:-:S03]  /*2490*/  SHF.L.U32 R3, R15, 0x1f, RZ ;  /* 0x0000001f0f037819 */ /* 0x000fc600000006ff */
[----:B------:R-:W-:-:S09]  /*24a0*/  ULEA UR5, UR6, UR4, 0x3 ;  /* 0x0000000406057291 */ /* 0x000fd2000f8e18ff */
[----:B------:R-:W1:Y:S02]  /*24b0*/  SYNCS.PHASECHK.TRANS64.TRYWAIT P0, [UR5], R3 ;  /* 0x00000003ff0075a7 */ /* 0x000e640008001105 */
[----:B-1----:R-:W-:Y:S05]  /*24c0*/  @!P0 BRA `(.L_x_37) ;  /* 0x00000054009c8947 */ /* 0x002fea0003800000 */
.L_x_124:
[----:B------:R-:W-:-:S04]  /*24d0*/  UIADD3 UR6, UPT, UPT, UR6, 0x1, URZ ;  /* 0x0000000106067890 */ /* 0x000fc8000fffe0ff */
[----:B------:R-:W-:-:S04]  /*24e0*/  UISETP.NE.AND UP0, UPT, UR6, 0x11, UPT ;  /* 0x000000110600788c */ /* 0x000fc8000bf05270 */
[----:B------:R-:W-:Y:S02]  /*24f0*/  USEL UR7, URZ, 0x1, UP0 ;  /* 0x00000001ff077887 */ /* 0x000fe40008000000 */
[----:B------:R-:W-:-:S04]  /*2500*/  USEL UR6, UR6, URZ, UP0 ;  /* 0x000000ff06067287 */ /* 0x000fc80008000000 */
[----:B------:R-:W-:Y:S01]  /*2510*/  ULEA UR5, UR6, UR4, 0x3 ;  /* 0x0000000406057291 */ /* 0x000fe2000f8e18ff */
[----:B------:R-:W-:-:S04]  /*2520*/  LOP3.LUT R2, R15, UR7, RZ, 0x3c, !PT ;  /* 0x000000070f027c12 */ /* 0x000fc8000f8e3cff */
[----:B-1----:R-:W-:-:S04]  /*2530*/  SHF.L.U32 R3, R2, 0x1f, RZ ;  /* 0x0000001f02037819 */ /* 0x002fc800000006ff */
[----:B------:R-:W1:Y:S02]  /*2540*/  SYNCS.PHASECHK.TRANS64.TRYWAIT P0, [UR5], R3 ;  /* 0x00000003ff0075a7 */ /* 0x000e640008001105 */
[----:B-1----:R-:W-:Y:S05]  /*2550*/  @!P0 BRA `(.L_x_38) ;  /* 0x0000005400908947 */ /* 0x002fea0003800000 */
.L_x_126:
        /* <DEDUP_REMOVED lines=9> */
.L_x_128:
        /* <DEDUP_REMOVED lines=9> */
.L_x_130:
        /* <DEDUP_REMOVED lines=9> */
.L_x_132:
        /* <DEDUP_REMOVED lines=9> */
.L_x_134:
        /* <DEDUP_REMOVED lines=9> */
.L_x_136:
        /* <DEDUP_REMOVED lines=9> */
.L_x_138:
        /* <DEDUP_REMOVED lines=9> */
.L_x_140:
        /* <DEDUP_REMOVED lines=9> */
.L_x_142:
        /* <DEDUP_REMOVED lines=9> */
.L_x_144:
        /* <DEDUP_REMOVED lines=9> */
.L_x_146:
        /* <DEDUP_REMOVED lines=9> */
.L_x_148:
        /* <DEDUP_REMOVED lines=9> */
.L_x_150:
        /* <DEDUP_REMOVED lines=9> */
.L_x_152:
        /* <DEDUP_REMOVED lines=9> */
.L_x_154:
[----:B------:R-:W-:-:S04]  /*2d40*/  UIADD3 UR6, UPT, UPT, UR6, 0x1, URZ ;  /* 0x0000000106067890 */ /* 0x000fc8000fffe0ff */
[----:B------:R-:W-:-:S04]  /*2d50*/  UISETP.NE.AND UP0, UPT, UR6, 0x11, UPT ;  /* 0x000000110600788c */ /* 0x000fc8000bf05270 */
[----:B------:R-:W-:Y:S02]  /*2d60*/  USEL UR5, URZ, 0x1, UP0 ;  /* 0x00000001ff057887 */ /* 0x000fe40008000000 */
[----:B------:R-:W-:-:S04]  /*2d70*/  USEL UR6, UR6, URZ, UP0 ;  /* 0x000000ff06067287 */ /* 0x000fc80008000000 */
[----:B------:R-:W-:Y:S01]  /*2d80*/  ULEA UR6, UR6, UR4, 0x3 ;  /* 0x0000000406067291 */ /* 0x000fe2000f8e18ff */
[----:B-1----:R-:W-:-:S04]  /*2d90*/  LOP3.LUT R3, R2, UR5, RZ, 0x3c, !PT ;  /* 0x0000000502037c12 */ /* 0x002fc8000f8e3cff */
[----:B------:R-:W-:Y:S01]  /*2da0*/  SHF.L.U32 R3, R3, 0x1f, RZ ;  /* 0x0000001f03037819 */ /* 0x000fe200000006ff */
[----:B----4-:R-:W-:-:S07]  /*2db0*/  IMAD.U32 R0, RZ, RZ, UR6 ;  /* 0x00000006ff007e24 */ /* 0x010fce000f8e00ff */
.L_x_53:
[----:B-1----:R1:W2:Y:S02]  /*2dc0*/  SYNCS.PHASECHK.TRANS64.TRYWAIT P0, [R0+URZ], R3 ;  /* 0x00000003000075a7 */ /* 0x0022a400080011ff */
[----:B--2---:R-:W-:Y:S05]  /*2dd0*/  @!P0 NANOSLEEP.SYNCS 0x989680 ;  /* 0x009896800000895d */ /* 0x004fea0003900000 */
[----:B------:R-:W2:Y:S02]  /*2de0*/  @!P0 SYNCS.PHASECHK.TRANS64 P0, [R0+URZ], R3 ;  /* 0x00000003000085a7 */ /* 0x000ea400080010ff */
[----:B--2---:R-:W-:Y:S05]  /*2df0*/  @P0 EXIT ;  /* 0x000000000000094d */ /* 0x004fea0003800000 */
[----:B------:R-:W-:Y:S05]  /*2e00*/  BRA `(.L_x_53) ;  /* 0xfffffffc00ec7947 */ /* 0x000fea000383ffff */
.L_x_18:
[----:B------:R-:W-:-:S04]  /*2e10*/  UISETP.NE.AND UP1, UPT, UR37, URZ, UPT ;  /* 0x000000ff2500728c */ /* 0x000fc8000bf25270 */
[----:B------:R-:W-:-:S09]  /*2e20*/  UISETP.NE.OR UP1, UPT, UR8, 0x1, UP1 ;  /* 0x000000010800788c */ /* 0x000fd20008f25670 */
[----:B------:R-:W-:Y:S05]  /*2e30*/  BRA.U UP1, `(.L_x_54) ;  /* 0x0000000501487547 */ /* 0x000fea000b800000 */
[----:B------:R-:W-:Y:S01]  /*2e40*/  ISETP.NE.AND P2, PT, R2, RZ, PT ;  /* 0x000000ff0200720c */ /* 0x000fe20003f45270 */
[----:B------:R-:W-:Y:S01]  /*2e50*/  IMAD.MOV.U32 R12, RZ, RZ, 0x1 ;  /* 0x00000001ff0c7424 */ /* 0x000fe200078e00ff */
[----:B------:R-:W-:Y:S02]  /*2e60*/  CS2R R10, SRZ ;  /* 0x00000000000a7805 */ /* 0x000fe4000001ff00 */
[----:B------:R-:W-:Y:S01]  /*2e70*/  CS2R R8, SRZ ;  /* 0x0000000000087805 */ /* 0x000fe2000001ff00 */
[----:B------:R-:W-:Y:S01]  /*2e80*/  UMOV UR4, 0x400 ;  /* 0x0000040000047882 */ /* 0x000fe20000000000 */
[----:B------:R-:W-:Y:S01]  /*2e90*/  UMOV UR6, URZ ;  /* 0x000000ff00067c82 */ /* 0x000fe20008000000 */
[----:B------:R-:W-:-:S12]  /*2ea0*/  ULEA UR37, UR37, UR4, 0x18 ;  /* 0x0000000425257291 */ /* 0x000fd8000f8ec0ff */
.L_x_58:
[----:B------:R-:W-:Y:S02]  /*2eb0*/  LEA R0, R8, UR37, 0x3 ;  /* 0x0000002508007c11 */ /* 0x000fe4000f8e18ff */
[----:B------:R-:W-:-:S03]  /*2ec0*/  SHF.L.U32 R5, R9, 0x1f, RZ ;  /* 0x0000001f09057819 */ /* 0x000fc600000006ff */
[----:B------:R-:W-:Y:S01]  /*2ed0*/  VIADD R4, R0, 0x1b0 ;  /* 0x000001b000047836 */ /* 0x000fe20000000000 */
[----:B------:R-:W1:Y:S02]  /*2ee0*/  SYNCS.PHASECHK.TRANS64.TRYWAIT P0, [R0+URZ+0x1a0], R5 ;  /* 0x0001a005000075a7 */ /* 0x000e6400080011ff */
[----:B-1----:R-:W-:Y:S05]  /*2ef0*/  @!P0 BRA `(.L_x_55) ;  /* 0x0000005000908947 */ /* 0x002fea0003800000 */
.L_x_155:
[----:B------:R-:W-:Y:S01]  /*2f00*/  ULEA UR5, UR6, UR37, 0x3 ;  /* 0x0000002506057291 */ /* 0x000fe2000f8e18ff */
[----:B------:R-:W-:Y:S02]  /*2f10*/  PRMT R4, RZ, 0x654, R4 ;  /* 0x00000654ff047816 */ /* 0x000fe40000000004 */
[----:B-1----:R-:W-:Y:S01]  /*2f20*/  SHF.L.U32 R5, R12, 0x1f, RZ ;  /* 0x0000001f0c057819 */ /* 0x002fe200000006ff */
[----:B------:R-:W-:Y:S01]  /*2f30*/  UIADD3 UR4, UPT, UPT, UR5, 0x140, URZ ;  /* 0x0000014005047890 */ /* 0x000fe2000fffe0ff */
[----:B------:R1:W-:Y:S05]  /*2f40*/  SYNCS.ARRIVE.TRANS64.RED.A1T0 RZ, [R4+URZ], RZ ;  /* 0x000000ff04ff79a7 */ /* 0x0003ea00081004ff */
[----:B------:R-:W-:Y:S01]  /*2f50*/  IMAD.U32 R7, RZ, RZ, UR4 ;  /* 0x00000004ff077e24 */ /* 0x000fe2000f8e00ff */
[----:B------:R-:W2:Y:S04]  /*2f60*/  SYNCS.PHASECHK.TRANS64.TRYWAIT P0, [UR5+0x150], R5 ;  /* 0x00015005ff0075a7 */ /* 0x000ea80008001105 */
[----:B------:R-:W-:Y:S01]  /*2f70*/  PRMT R6, R2, 0x654, R7 ;  /* 0x0000065402067816 */ /* 0x000fe20000000007 */
[----:B-1----:R-:W-:Y:S01]  /*2f80*/  @!P2 IMAD.MOV.U32 R4, RZ, RZ, 0x10 ;  /* 0x00000010ff04a424 */ /* 0x002fe200078e00ff */
[----:B--2---:R-:W-:Y:S06]  /*2f90*/  @!P0 BRA `(.L_x_56) ;  /* 0x00000050007c8947 */ /* 0x004fec0003800000 */
.L_x_157:
[----:B------:R-:W-:Y:S01]  /*2fa0*/  ULEA UR4, UR6, UR37, 0x4 ;  /* 0x0000002506047291 */ /* 0x000fe2000f8e20ff */
[----:B------:R-:W-:Y:S01]  /*2fb0*/  SEL R3, R6, R3, !P2 ;  /* 0x0000000306037207 */ /* 0x000fe20005000000 */
[----:B------:R-:W-:Y:S01]  /*2fc0*/  UIADD3 UR5, UPT, UPT, UR5, 0x140, URZ ;  /* 0x0000014005057890 */ /* 0x000fe2000fffe0ff */
[----:B-1----:R-:W-:Y:S01]  /*2fd0*/  LEA R0, R11, UR37, 0x3 ;  /* 0x000000250b007c11 */ /* 0x002fe2000f8e18ff */
[----:B------:R-:W-:Y:S01]  /*2fe0*/  UIADD3 UR4, UPT, UPT, UR4, 0x1d0, URZ ;  /* 0x000001d004047890 */ /* 0x000fe2000fffe0ff */
[----:B------:R-:W-:Y:S01]  /*2ff0*/  SHF.L.U32 R5, R10, 0x1f, RZ ;  /* 0x0000001f0a057819 */ /* 0x000fe200000006ff */
[----:B------:R1:W-:Y:S01]  /*3000*/  @!P2 SYNCS.ARRIVE.TRANS64.RED RZ, [R3+URZ], R4 ;  /* 0x0000000403ffa9a7 */ /* 0x0003e200080004ff */
[----:B------:R-:W-:Y:S01]  /*3010*/  UIADD3 UR6, UPT, UPT, UR6, 0x1, URZ ;  /* 0x0000000106067890 */ /* 0x000fe2000fffe0ff */
[----:B------:R-:W-:-:S03]  /*3020*/  VIADD R8, R8, 0x1 ;  /* 0x0000000108087836 */ /* 0x000fc60000000000 */
[----:B------:R-:W-:Y:S02]  /*3030*/  UISETP.NE.AND UP0, UPT, UR6, 0x2, UPT ;  /* 0x000000020600788c */ /* 0x000fe4000bf05270 */
[----:B------:R-:W-:Y:S06]  /*3040*/  UGETNEXTWORKID.BROADCAST [UR4], [UR5] ;  /* 0x00000000040073ca */ /* 0x000fec0008000100 */
[----:B------:R-:W-:Y:S01]  /*3050*/  USEL UR4, URZ, 0x1, UP0 ;  /* 0x00000001ff047887 */ /* 0x000fe20008000000 */
[----:B------:R-:W-:Y:S01]  /*3060*/  ISETP.NE.AND P0, PT, R8, 0x2, PT ;  /* 0x000000020800780c */ /* 0x000fe20003f05270 */
[----:B------:R-:W-:Y:S01]  /*3070*/  USEL UR6, UR6, URZ, UP0 ;  /* 0x000000ff06067287 */ /* 0x000fe20008000000 */
[----:B------:R-:W2:Y:S03]  /*3080*/  SYNCS.PHASECHK.TRANS64.TRYWAIT P1, [R0+URZ+0x140], R5 ;  /* 0x00014005000075a7 */ /* 0x000ea600080211ff */
[----:B------:R-:W-:Y:S01]  /*3090*/  LOP3.LUT R12, R12, UR4, RZ, 0x3c, !PT ;  /* 0x000000040c0c7c12 */ /* 0x000fe2000f8e3cff */
[----:B-12---:R-:W-:Y:S07]  /*30a0*/  @!P1 BRA `(.L_x_57) ;  /* 0x0000005000509947 */ /* 0x006fee0003800000 */
.L_x_158:
[C---:B------:R-:W-:Y:S01]  /*30b0*/  LEA R4, R11.reuse, UR37, 0x4 ;  /* 0x000000250b047c11 */ /* 0x040fe2000f8e20ff */
[----:B-1----:R-:W-:Y:S01]  /*30c0*/  VIADD R0, R0, 0x150 ;  /* 0x0000015000007836 */ /* 0x002fe20000000000 */
[----:B------:R-:W-:Y:S01]  /*30d0*/  SEL R8, R8, RZ, P0 ;  /* 0x000000ff08087207 */ /* 0x000fe20000000000 */
[----:B------:R-:W-:-:S03]  /*30e0*/  VIADD R11, R11, 0x1 ;  /* 0x000000010b0b7836 */ /* 0x000fc60000000000 */
[----:B------:R-:W1:Y:S01]  /*30f0*/  LDS.128 R4, [R4+0x1d0] ;  /* 0x0001d00004047984 */ /* 0x000e620000000c00 */
[----:B------:R-:W-:Y:S02]  /*3100*/  PRMT R0, RZ, 0x654, R0 ;  /* 0x00000654ff007816 */ /* 0x000fe40000000000 */
[C---:B------:R-:W-:Y:S01]  /*3110*/  ISETP.NE.AND P1, PT, R11.reuse, 0x2, PT ;  /* 0x000000020b00780c */ /* 0x040fe20003f25270 */
[----:B------:R-:W-:Y:S01]  /*3120*/  @!PT LDS RZ, [RZ] ;  /* 0x00000000fffff984 */ /* 0x000fe20000000800 */
[----:B------:R-:W-:Y:S01]  /*3130*/  @!PT LDS RZ, [RZ] ;  /* 0x00000000fffff984 */ /* 0x000fe20000000800 */
[----:B------:R-:W-:Y:S01]  /*3140*/  @!PT LDS RZ, [RZ] ;  /* 0x00000000fffff984 */ /* 0x000fe20000000800 */
[----:B------:R-:W-:Y:S01]  /*3150*/  @!PT LDS RZ, [RZ] ;  /* 0x00000000fffff984 */ /* 0x000fe20000000800 */
[----:B------:R2:W-:Y:S06]  /*3160*/  MEMBAR.ALL.CTA ;  /* 0x0000000000007992 */ /* 0x0005ec0000008000 */
[----:B--2---:R-:W2:Y:S01]  /*3170*/  FENCE.VIEW.ASYNC.S ;  /* 0x00000000000073c6 */ /* 0x004ea20000000000 */
[----:B------:R-:W-:Y:S01]  /*3180*/  SEL R11, R11, RZ, P1 ;  /* 0x000000ff0b0b7207 */ /* 0x000fe20000800000 */
[----:B--2---:R2:W-:Y:S01]  /*3190*/  SYNCS.ARRIVE.TRANS64.RED.A1T0 RZ, [R0+URZ], RZ ;  /* 0x000000ff00ff79a7 */ /* 0x0045e200081004ff */
[----:B-1----:R-:W-:-:S02]  /*31a0*/  LOP3.LUT P3, RZ, R6, 0x1, RZ, 0xc0, !PT ;  /* 0x0000000106ff7812 */ /* 0x002fc4000786c0ff */
[----:B------:R-:W-:-:S04]  /*31b0*/  SEL R5, RZ, 0x1, P1 ;  /* 0x00000001ff057807 */ /* 0x000fc80000800000 */
[----:B------:R-:W-:Y:S02]  /*31c0*/  LOP3.LUT R10, R10, R5, RZ, 0x3c, !PT ;  /* 0x000000050a0a7212 */ /* 0x000fe400078e3cff */
[----:B--2---:R-:W-:-:S04]  /*31d0*/  SEL R0, RZ, 0x1, P0 ;  /* 0x00000001ff007807 */ /* 0x004fc80000000000 */
[----:B------:R-:W-:Y:S01]  /*31e0*/  LOP3.LUT R9, R9, R0, RZ, 0x3c, !PT ;  /* 0x0000000009097212 */ /* 0x000fe200078e3cff */
[----:B------:R-:W-:Y:S06]  /*31f0*/  @P3 BRA `(.L_x_58) ;  /* 0xfffffffc002c3947 */ /* 0x000fec000383ffff */
[----:B------:R-:W-:Y:S01]  /*3200*/  ULEA UR5, UR6, UR37, 0x3 ;  /* 0x0000002506057291 */ /* 0x000fe2000f8e18ff */
[----:B------:R-:W-:-:S08]  /*3210*/  SHF.L.U32 R3, R12, 0x1f, RZ ;  /* 0x0000001f0c037819 */ /* 0x000fd000000006ff */
[----:B------:R-:W1:Y:S02]  /*3220*/  SYNCS.PHASECHK.TRANS64 P0, [UR5+0x150], R3 ;  /* 0x00015003ff0075a7 */ /* 0x000e640008001005 */
[----:B-1----:R-:W-:Y:S05]  /*3230*/  @P0 BRA `(.L_x_59) ;  /* 0x0000000000080947 */ /* 0x002fea0003800000 */
[----:B------:R-:W1:Y:S02]  /*3240*/  SYNCS.PHASECHK.TRANS64.TRYWAIT P0, [UR5+0x150], R3 ;  /* 0x00015003ff0075a7 */ /* 0x000e640008001105 */
[----:B-1----:R-:W-:Y:S05]  /*3250*/  @!P0 BRA `(.L_x_60) ;  /* 0x0000004c00f88947 */ /* 0x002fea0003800000 */
.L_x_59:
[----:B------:R-:W-:-:S04]  /*3260*/  UIADD3 UR4, UPT, UPT, UR6, 0x1, URZ ;  /* 0x0000000106047890 */ /* 0x000fc8000fffe0ff */
[----:B------:R-:W-:-:S04]  /*3270*/  UISETP.NE.AND UP0, UPT, UR4, 0x2, UPT ;  /* 0x000000020400788c */ /* 0x000fc8000bf05270 */
[----:B------:R-:W-:Y:S02]  /*3280*/  USEL UR7, URZ, 0x1, UP0 ;  /* 0x00000001ff077887 */ /* 0x000fe40008000000 */
[----:B------:R-:W-:-:S04]  /*3290*/  USEL UR4, UR4, URZ, UP0 ;  /* 0x000000ff04047287 */ /* 0x000fc80008000000 */
[----:B------:R-:W-:Y:S01]  /*32a0*/  ULEA UR4, UR4, UR37, 0x3 ;  /* 0x0000002504047291 */ /* 0x000fe2000f8e18ff */
[----:B-1----:R-:W-:-:S04]  /*32b0*/  LOP3.LUT R3, R12, UR7, RZ, 0x3c, !PT ;  /* 0x000000070c037c12 */ /* 0x002fc8000f8e3cff */
[----:B------:R-:W-:-:S04]  /*32c0*/  SHF.L.U32 R0, R3, 0x1f, RZ ;  /* 0x0000001f03007819 */ /* 0x000fc800000006ff */
[----:B------:R-:W1:Y:S02]  /*32d0*/  SYNCS.PHASECHK.TRANS64 P0, [UR4+0x150], R0 ;  /* 0x00015000ff0075a7 */ /* 0x000e640008001004 */
[----:B-1----:R-:W-:Y:S05]  /*32e0*/  @P0 EXIT ;  /* 0x000000000000094d */ /* 0x002fea0003800000 */
[----:B------:R-:W-:Y:S02]  /*32f0*/  SHF.L.U32 R3, R3, 0x1f, RZ ;  /* 0x0000001f03037819 */ /* 0x000fe400000006ff */
[----:B------:R-:W-:-:S07]  /*3300*/  MOV R0, UR4 ;  /* 0x0000000400007c02 */ /* 0x000fce0008000f00 */
.L_x_61:
[----:B-1----:R1:W2:Y:S02]  /*3310*/  SYNCS.PHASECHK.TRANS64.TRYWAIT P0, [R0+URZ+0x150], R3 ;  /* 0x00015003000075a7 */ /* 0x0022a400080011ff */
[----:B--2---:R-:W-:Y:S05]  /*3320*/  @!P0 NANOSLEEP.SYNCS 0x989680 ;  /* 0x009896800000895d */ /* 0x004fea0003900000 */
[----:B------:R-:W2:Y:S02]  /*3330*/  @!P0 SYNCS.PHASECHK.TRANS64 P0, [R0+URZ+0x150], R3 ;  /* 0x00015003000085a7 */ /* 0x000ea400080010ff */
[----:B--2---:R-:W-:Y:S05]  /*3340*/  @P0 EXIT ;  /* 0x000000000000094d */ /* 0x004fea0003800000 */
[----:B------:R-:W-:Y:S05]  /*3350*/  BRA `(.L_x_61) ;  /* 0xfffffffc00ec7947 */ /* 0x000fea000383ffff */
.L_x_54:
[----:B------:R-:W-:-:S09]  /*3360*/  UISETP.NE.AND UP1, UPT, UR8, URZ, UPT ;  /* 0x000000ff0800728c */ /* 0x000fd2000bf25270 */
[----:B------:R-:W-:Y:S05]  /*3370*/  BRA.U UP1, `(.L_x_62) ;  /* 0x0000000d01947547 */ /* 0x000fea000b800000 */
[----:B------:R-:W-:Y:S01]  /*3380*/  UMOV UR4, 0x40 ;  /* 0x0000004000047882 */ /* 0x000fe20000000000 */
[----:B------:R-:W-:Y:S01]  /*3390*/  NOP ;  /* 0x0000000000007918 */ /* 0x000fe20000000000 */
[----:B------:R-:W-:Y:S01]  /*33a0*/  ULEA UR4, UR37, UR4, 0x18 ;  /* 0x0000000425047291 */ /* 0x000fe2000f8ec0ff */
[----:B------:R-:W-:Y:S02]  /*33b0*/  UMOV UR5, 0x400 ;  /* 0x0000040000057882 */ /* 0x000fe40000000000 */
[----:B------:R-:W-:-:S06]  /*33c0*/  ULEA UR37, UR37, UR5, 0x18 ;  /* 0x0000000525257291 */ /* 0x000fcc000f8ec0ff */
[----:B------:R-:W1:Y:S02]  /*33d0*/  LDS.U8 R0, [UR4+0x1c] ;  /* 0x00001c04ff007984 */ /* 0x000e640008000000 */
[----:B-1----:R-:W-:-:S13]  /*33e0*/  ISETP.NE.AND P0, PT, R0, RZ, PT ;  /* 0x000000ff0000720c */ /* 0x002fda0003f05270 */
[----:B------:R-:W-:Y:S05]  /*33f0*/  @P0 BRA `(.L_x_63) ;  /* 0x0000000000580947 */ /* 0x000fea0003800000 */
[----:B------:R-:W-:-:S13]  /*3400*/  ELECT P0, URZ, PT ;  /* 0x0000000000ff782f */ /* 0x000fda0003800000 */
[----:B------:R-:W-:Y:S05]  /*3410*/  @!P0 BRA `(.L_x_64) ;  /* 0x0000000000608947 */ /* 0x000fea0003800000 */
[----:B------:R-:W-:Y:S01]  /*3420*/  UMOV UR5, 0x10 ;  /* 0x0000001000057882 */ /* 0x000fe20000000000 */
[----:B------:R-:W-:Y:S01]  /*3430*/  HFMA2 R0, -RZ, RZ, 0, 5.9604644775390625e-08 ;  /* 0x00000001ff007431 */ /* 0x000fe200000001ff */
[----:B------:R-:W-:-:S03]  /*3440*/  MOV R2, 0xffff ;  /* 0x0000ffff00027802 */ /* 0x000fc60000000f00 */
[----:B------:R-:W-:Y:S04]  /*3450*/  DEPBAR.LE SB1, 0x36 ;  /* 0x00009d800000791a */ /* 0x000fe80000000000 */
[----:B------:R-:W1:Y:S02]  /*3460*/  UTCATOMSWS.FIND_AND_SET.ALIGN UP0, UR5, UR5 ;  /* 0x00000005000575e3 */ /* 0x000e640008000800 */
[----:B-1----:R-:W-:Y:S01]  /*3470*/  MOV R3, UR5 ;  /* 0x0000000500037c02 */ /* 0x002fe20008000f00 */
[----:B------:R-:W-:Y:S06]  /*3480*/  BRA.U UP0, `(.L_x_65) ;  /* 0x0000000100187547 */ /* 0x000fec000b800000 */
.L_x_66:
[----:B------:R-:W-:Y:S05]  /*3490*/  NANOSLEEP 0x64 ;  /* 0x000000640000795d */ /* 0x000fea0003800000 */
[----:B------:R-:W-:-:S05]  /*34a0*/  UMOV UR5, 0x10 ;  /* 0x0000001000057882 */ /* 0x000fca0000000000 */
[----:B------:R-:W-:Y:S04]  /*34b0*/  DEPBAR.LE SB1, 0x36 ;  /* 0x00009d800000791a */ /* 0x000fe80000000000 */
[----:B------:R-:W1:Y:S02]  /*34c0*/  UTCATOMSWS.FIND_AND_SET.ALIGN UP0, UR5, UR5 ;  /* 0x00000005000575e3 */ /* 0x000e640008000800 */
[----:B-1----:R-:W-:Y:S01]  /*34d0*/  MOV R3, UR5 ;  /* 0x0000000500037c02 */ /* 0x002fe20008000f00 */
[----:B------:R-:W-:Y:S05]  /*34e0*/  BRA.U !UP0, `(.L_x_66) ;  /* 0xfffffffd08e87547 */ /* 0x000fea000b83ffff */
.L_x_65:
[-C--:B------:R-:W-:Y:S02]  /*34f0*/  SHF.L.U32 R2, R2, R3.reuse, RZ ;  /* 0x0000000302027219 */ /* 0x080fe400000006ff */
[----:B------:R-:W-:Y:S01]  /*3500*/  SHF.L.U32 R0, R0, R3, RZ ;  /* 0x0000000300007219 */ /* 0x000fe200000006ff */
[----:B------:R-:W-:Y:S02]  /*3510*/  IMAD.SHL.U32 R3, R3, 0x20, RZ ;  /* 0x0000002003037824 */ /* 0x000fe400078e00ff */
[----:B------:R1:W-:Y:S04]  /*3520*/  ATOMS.OR RZ, [UR4+0x14], R2 ;  /* 0x00001402ffff798c */ /* 0x0003e8000b000004 */
[----:B------:R1:W-:Y:S04]  /*3530*/  ATOMS.OR RZ, [UR4+0x18], R0 ;  /* 0x00001800ffff798c */ /* 0x0003e8000b000004 */
[----:B------:R1:W-:Y:S01]  /*3540*/  STS [UR37+0x1f0], R3 ;  /* 0x0001f003ff007988 */ /* 0x0003e20008000825 */
[----:B------:R-:W-:Y:S05]  /*3550*/  BRA `(.L_x_64) ;  /* 0x0000000000107947 */ /* 0x000fea0003800000 */
.L_x_63:
[----:B------:R-:W-:Y:S02]  /*3560*/  MOV R0, 0xffffffff ;  /* 0xffffffff00007802 */ /* 0x000fe40000000f00 */
[----:B------:R-:W-:-:S03]  /*3570*/  MOV R2, 0x35a0 ;  /* 0x000035a000027802 */ /* 0x000fc60000000f00 */
[----:B------:R1:W-:Y:S04]  /*3580*/  STS [UR37+0x1f0], R0 ;  /* 0x0001f000ff007988 */ /* 0x0003e80008000825 */
[----:B-1-3-5:R-:W-:Y:S05]  /*3590*/  CALL.REL.NOINC `($__internal_1_$__cuda_sm10x_tcgen05_guardrail_trap_phase_invalid_during_alloc) ;  /* 0x0000005000b47944 */ /* 0x02afea0003c00000 */
.L_x_64:
[----:B------:R-:W-:Y:S05]  /*35a0*/  WARPSYNC.ALL ;  /* 0x0000000000007948 */ /* 0x000fea0003800000 */
[----:B------:R-:W2:Y:S01]  /*35b0*/  S2UR UR6, SR_CgaCtaId ;  /* 0x00000000000679c3 */ /* 0x000ea20000008800 */
[----:B------:R-:W-:Y:S01]  /*35c0*/  UMOV UR4, 0x400 ;  /* 0x0000040000047882 */ /* 0x000fe20000000000 */
[----:B------:R-:W-:-:S06]  /*35d0*/  NOP ;  /* 0x0000000000007918 */ /* 0x000fcc0000000000 */
[----:B------:R-:W-:Y:S06]  /*35e0*/  BAR.ARV 0x6, 0xa0 ;  /* 0x0182800000007b1d */ /* 0x000fec0000002000 */
[----:B------:R-:W4:Y:S01]  /*35f0*/  LDCU UR7, c[0x0][0x38c] ;  /* 0x00007180ff0777ac */ /* 0x000f220008000800 */
[----:B------:R-:W-:Y:S01]  /*3600*/  IMAD.MOV.U32 R11, RZ, RZ, 0x1 ;  /* 0x00000001ff0b7424 */ /* 0x000fe200078e00ff */
[----:B------:R-:W-:Y:S01]  /*3610*/  CS2R R8, SRZ ;  /* 0x0000000000087805 */ /* 0x000fe2000001ff00 */
[----:B------:R-:W-:Y:S01]  /*3620*/  IMAD.MOV.U32 R10, RZ, RZ, RZ ;  /* 0x000000ffff0a7224 */ /* 0x000fe200078e00ff */
[----:B------:R-:W-:Y:S01]  /*3630*/  UMOV UR18, URZ ;  /* 0x000000ff00127c82 */ /* 0x000fe20008000000 */
[----:B------:R-:W-:Y:S01]  /*3640*/  UMOV UR17, URZ ;  /* 0x000000ff00117c82 */ /* 0x000fe20008000000 */
[----:B------:R-:W-:Y:S01]  /*3650*/  UMOV UR22, 0x0 ;  /* 0x0000000000167882 */ /* 0x000fe20000000000 */
[----:B------:R-:W-:Y:S01]  /*3660*/  UMOV UR23, 0x4200490 ;  /* 0x0420049000177882 */ /* 0x000fe20000000000 */
[----:B------:R-:W-:Y:S01]  /*3670*/  UMOV UR20, 0x0 ;  /* 0x0000000000147882 */ /* 0x000fe20000000000 */
[----:B------:R-:W-:Y:S01]  /*3680*/  UMOV UR21, 0x4200490 ;  /* 0x0420049000157882 */ /* 0x000fe20000000000 */
[----:B--2---:R-:W-:Y:S01]  /*3690*/  ULEA UR6, UR6, UR4, 0x18 ;  /* 0x0000000406067291 */ /* 0x004fe2000f8ec0ff */
[----:B------:R-:W2:Y:S03]  /*36a0*/  LDCU UR4, c[0x0][0x38c] ;  /* 0x00007180ff0477ac */ /* 0x000ea60008000800 */
[----:B------:R-:W-:-:S02]  /*36b0*/  UIADD3 UR11, UPT, UPT, UR6, 0x4400, URZ ;  /* 0x00004400060b7890 */ /* 0x000fc4000fffe0ff */
[----:B----4-:R-:W-:-:S03]  /*36c0*/  UIADD3 UR7, UPT, UPT, UR7, 0x3f, URZ ;  /* 0x0000003f07077890 */ /* 0x010fc6000fffe0ff */
[----:B-1----:R-:W1:Y:S01]  /*36d0*/  LDS R0, [UR6+0x1f0] ;  /* 0x0001f006ff007984 */ /* 0x002e620008000800 */
[----:B------:R-:W-:Y:S02]  /*36e0*/  UIADD3 UR12, UPT, UPT, UR6, 0x15400, URZ ;  /* 0x00015400060c7890 */ /* 0x000fe4000fffe0ff */
[----:B------:R-:W-:Y:S02]  /*36f0*/  USHF.R.S32.HI UR5, URZ, 0x1f, UR7 ;  /* 0x0000001fff057899 */ /* 0x000fe40008011407 */
[----:B------:R-:W-:Y:S02]  /*3700*/  USHF.R.U32.HI UR11, URZ, 0x4, UR11 ;  /* 0x00000004ff0b7899 */ /* 0x000fe4000801160b */
[----:B------:R-:W-:Y:S02]  /*3710*/  ULEA.HI UR5, UR5, UR7, URZ, 0x6 ;  /* 0x0000000705057291 */ /* 0x000fe4000f8f30ff */
[----:B------:R-:W-:Y:S02]  /*3720*/  USHF.R.U32.HI UR12, URZ, 0x4, UR12 ;  /* 0x00000004ff0c7899 */ /* 0x000fe4000801160c */
[----:B------:R-:W-:-:S02]  /*3730*/  USHF.R.S32.HI UR5, URZ, 0x6, UR5 ;  /* 0x00000006ff057899 */ /* 0x000fc40008011405 */
[----:B------:R-:W-:Y:S02]  /*3740*/  ULOP3.LUT UR11, UR11, 0x3fff, URZ, 0xc0, !UPT ;  /* 0x00003fff0b0b7892 */ /* 0x000fe4000f8ec0ff */
[----:B------:R-:W-:Y:S02]  /*3750*/  UISETP.LT.AND UP0, UPT, UR5, 0x1, UPT ;  /* 0x000000010500788c */ /* 0x000fe4000bf01270 */
[----:B------:R-:W-:Y:S02]  /*3760*/  ULOP3.LUT UR12, UR12, 0x3fff, URZ, 0xc0, !UPT ;  /* 0x00003fff0c0c7892 */ /* 0x000fe4000f8ec0ff */
[----:B------:R-:W-:Y:S02]  /*3770*/  USEL UR10, UR5, 0x1, !UP0 ;  /* 0x00000001050a7887 */ /* 0x000fe4000c000000 */
[----:B------:R-:W-:Y:S02]  /*3780*/  ULOP3.LUT UR11, UR11, 0x10000, URZ, 0xfc, !UPT ;  /* 0x000100000b0b7892 */ /* 0x000fe4000f8efcff */
[----:B------:R-:W-:-:S02]  /*3790*/  ULOP3.LUT UR12, UR12, 0x10000, URZ, 0xfc, !UPT ;  /* 0x000100000c0c7892 */ /* 0x000fc4000f8efcff */
[----:B------:R-:W-:Y:S02]  /*37a0*/  UIADD3 UR10, UPT, UPT, -UR10, URZ, URZ ;  /* 0x000000ff0a0a7290 */ /* 0x000fe4000fffe1ff */
[----:B--2---:R-:W-:Y:S01]  /*37b0*/  UISETP.GE.AND UP3, UPT, UR4, 0x1, UPT ;  /* 0x000000010400788c */ /* 0x004fe2000bf66270 */
[----:B-1----:R-:W-:-:S15]  /*37c0*/  R2UR UR19, R0 ;  /* 0x00000000001372ca */ /* 0x002fde00000e0000 */
.L_x_73:
[----:B------:R-:W-:Y:S02]  /*37d0*/  LEA R0, R10, UR6, 0x3 ;  /* 0x000000060a007c11 */ /* 0x000fe4000f8e18ff */
[----:B------:R-:W-:Y:S02]  /*37e0*/  SHF.L.U32 R5, R9, 0x1f, RZ ;  /* 0x0000001f09057819 */ /* 0x000fe400000006ff */
[----:B------:R-:W-:Y:S01]  /*37f0*/  PLOP3.LUT P0, PT, PT, PT, UP3, 0x80, 0x8 ;  /* 0x000000000008781c */ /* 0x000fe20003f0f038 */
[----:B------:R-:W-:Y:S01]  /*3800*/  VIADD R3, R0, 0x150 ;  /* 0x0000015000037836 */ /* 0x000fe20000000000 */
[----:B-1----:R-:W1:Y:S02]  /*3810*/  SYNCS.PHASECHK.TRANS64.TRYWAIT P1, [R0+URZ+0x140], R5 ;  /* 0x00014005000075a7 */ /* 0x002e6400080211ff */
[----:B-1--4-:R-:W-:Y:S09]  /*3820*/  @!P1 BRA `(.L_x_67) ;  /* 0x00000048009c9947 */ /* 0x012ff20003800000 */
.L_x_160:
[----:B------:R-:W-:Y:S01]  /*3830*/  LEA R4, R10, UR6, 0x4 ;  /* 0x000000060a047c11 */ /* 0x000fe2000f8e20ff */
[----:B------:R-:W-:Y:S01]  /*3840*/  @UP3 ULEA UR4, UR17, UR6, 0x3 ;  /* 0x0000000611043291 */ /* 0x000fe2000f8e18ff */
[----:B------:R-:W-:Y:S01]  /*3850*/  PLOP3.LUT P2, PT, PT, PT, PT, 0x80, 0x8 ;  /* 0x000000000008781c */ /* 0x000fe20003f4f070 */
[----:B------:R-:W-:Y:S01]  /*3860*/  ULEA UR8, UR18, UR6, 0x3 ;  /* 0x0000000612087291 */ /* 0x000fe2000f8e18ff */
[----:B------:R-:W-:Y:S02]  /*3870*/  PRMT R3, RZ, 0x654, R3 ;  /* 0x00000654ff037816 */ /* 0x000fe40000000003 */
[----:B-1----:R-:W1:Y:S01]  /*3880*/  LDS.128 R4, [R4+0x1d0] ;  /* 0x0001d00004047984 */ /* 0x002e620000000c00 */
[----:B------:R-:W-:Y:S02]  /*3890*/  @P0 SHF.L.U32 R2, R8, 0x1f, RZ ;  /* 0x0000001f08020819 */ /* 0x000fe400000006ff */
[----:B------:R-:W-:Y:S01]  /*38a0*/  SHF.L.U32 R0, R11, 0x1f, RZ ;  /* 0x0000001f0b007819 */ /* 0x000fe200000006ff */
[----:B------:R-:W-:Y:S01]  /*38b0*/  @!PT LDS RZ, [RZ] ;  /* 0x00000000fffff984 */ /* 0x000fe20000000800 */
[----:B------:R-:W-:Y:S01]  /*38c0*/  @!PT LDS RZ, [RZ] ;  /* 0x00000000fffff984 */ /* 0x000fe20000000800 */
[----:B------:R-:W-:Y:S01]  /*38d0*/  @!PT LDS RZ, [RZ] ;  /* 0x00000000fffff984 */ /* 0x000fe20000000800 */
[----:B------:R-:W-:Y:S01]  /*38e0*/  @!PT LDS RZ, [RZ] ;  /* 0x00000000fffff984 */ /* 0x000fe20000000800 */
[----:B------:R2:W-:Y:S06]  /*38f0*/  MEMBAR.ALL.CTA ;  /* 0x0000000000007992 */ /* 0x0005ec0000008000 */
[----:B--2---:R-:W2:Y:S02]  /*3900*/  FENCE.VIEW.ASYNC.S ;  /* 0x00000000000073c6 */ /* 0x004ea40000000000 */
[----:B--2---:R2:W-:Y:S01]  /*3910*/  SYNCS.ARRIVE.TRANS64.RED.A1T0 RZ, [R3+URZ], RZ ;  /* 0x000000ff03ff79a7 */ /* 0x0045e200081004ff */
[----:B------:R2:W4:Y:S01]  /*3920*/  @P0 SYNCS.PHASECHK.TRANS64.TRYWAIT P2, [UR4], R2 ;  /* 0x00000002ff0005a7 */ /* 0x0005220008041104 */
[----:B------:R-:W-:Y:S01]  /*3930*/  ULEA.HI UR4, UR18, UR18, URZ, 0x1 ;  /* 0x0000001212047291 */ /* 0x000fe2000f8f08ff */
[----:B-1----:R-:W-:-:S03]  /*3940*/  LOP3.LUT P1, RZ, R6, 0x1, RZ, 0xc0, !PT ;  /* 0x0000000106ff7812 */ /* 0x002fc6000782c0ff */
[----:B------:R-:W-:Y:S02]  /*3950*/  USHF.L.U32 UR9, UR4, 0x6, URZ ;  /* 0x0000000604097899 */ /* 0x000fe400080006ff */
[----:B------:R-:W-:Y:S02]  /*3960*/  ULOP3.LUT UR4, UR4, 0xffe, URZ, 0xc0, !UPT ;  /* 0x00000ffe04047892 */ /* 0x000fe4000f8ec0ff */
[----:B------:R-:W-:Y:S02]  /*3970*/  ULOP3.LUT UR9, UR9, 0xffffff80, URZ, 0xc0, !UPT ;  /* 0xffffff8009097892 */ /* 0x000fe4000f8ec0ff */
[----:B------:R-:W-:Y:S02]  /*3980*/  UIADD3 UR4, UPT, UPT, -UR4, UR18, URZ ;  /* 0x0000001204047290 */ /* 0x000fe4000fffe1ff */
[----:B------:R-:W-:Y:S01]  /*3990*/  UIADD3 UR9, UPT, UPT, UR19, UR9, URZ ;  /* 0x0000000913097290 */ /* 0x000fe2000fffe0ff */
[----:B------:R-:W1:Y:S03]  /*39a0*/  SYNCS.PHASECHK.TRANS64.TRYWAIT P0, [UR8+0x180], R0 ;  /* 0x00018000ff0075a7 */ /* 0x000e660008001108 */
[----:B------:R-:W-:Y:S01]  /*39b0*/  ULEA UR9, UR4, UR9, 0x14 ;  /* 0x0000000904097291 */ /* 0x000fe2000f8ea0ff */
[----:B-12-4-:R-:W-:Y:S11]  /*39c0*/  @!P0 BRA `(.L_x_68) ;  /* 0x0000004800488947 */ /* 0x016ff60003800000 */
.L_x_162:
[----:B------:R-:W-:Y:S01]  /*39d0*/  IADD3 R10, PT, PT, R10, 0x1, RZ ;  /* 0x000000010a0a7810 */ /* 0x000fe20007ffe0ff */
[----:B------:R-:W-:Y:S06]  /*39e0*/  BRA.U !UP3, `(.L_x_69) ;  /* 0x000000010b987547 */ /* 0x000fec000b800000 */
[----:B------:R-:W-:Y:S01]  /*39f0*/  UPLOP3.LUT UP4, UPT, UPT, UPT, UPT, 0x40, 0x4 ;  /* 0x000000000004789c */ /* 0x000fe20003f8e870 */
[----:B------:R-:W-:Y:S01]  /*3a00*/  UMOV UR16, UR10 ;  /* 0x0000000a00107c82 */ /* 0x000fe20008000000 */
[----:B------:R-:W-:Y:S01]  /*3a10*/  UMOV UR15, UR5 ;  /* 0x00000005000f7c82 */ /* 0x000fe20008000000 */
[----:B------:R-:W-:-:S08]  /*3a20*/  UMOV UR14, UR17 ;  /* 0x00000011000e7c82 */ /* 0x000fd00008000000 */
.L_x_72:
[----:B------:R-:W-:Y:S02]  /*3a30*/  UIADD3 UR16, UPT, UPT, UR16, 0x1, URZ ;  /* 0x0000000110107890 */ /* 0x000fe4000fffe0ff */
[----:B--2---:R-:W-:Y:S02]  /*3a40*/  ULEA UR7, UR14, UR6, 0x3 ;  /* 0x000000060e077291 */ /* 0x004fe4000f8e18ff */
[----:B------:R-:W-:Y:S01]  /*3a50*/  UISETP.NE.AND UP0, UPT, UR16, URZ, UPT ;  /* 0x000000ff1000728c */ /* 0x000fe2000bf05270 */
[----:B----4-:R-:W-:Y:S10]  /*3a60*/  @P2 BRA `(.L_x_70) ;  /* 0x00000000000c2947 */ /* 0x010ff40003800000 */
[----:B-1----:R-:W-:Y:S04]  /*3a70*/  SHF.L.U32 R3, R8, 0x1f, RZ ;  /* 0x0000001f08037819 */ /* 0x002fe800000006ff */
[----:B------:R-:W1:Y:S02]  /*3a80*/  SYNCS.PHASECHK.TRANS64.TRYWAIT P0, [UR7], R3 ;  /* 0x00000003ff0075a7 */ /* 0x000e640008001107 */
[----:B-1----:R-:W-:Y:S05]  /*3a90*/  @!P0 BRA `(.L_x_71) ;  /* 0x00000048002c8947 */ /* 0x002fea0003800000 */
.L_x_70:
[----:B------:R-:W-:Y:S01]  /*3aa0*/  UISETP.NE.AND UP1, UPT, UR15, 0x1, UPT ;  /* 0x000000010f00788c */ /* 0x000fe2000bf25270 */
[----:B------:R-:W-:Y:S01]  /*3ab0*/  PLOP3.LUT P2, PT, PT, PT, PT, 0x80, 0x8 ;  /* 0x000000000008781c */ /* 0x000fe20003f4f070 */
[----:B------:R-:W-:Y:S02]  /*3ac0*/  UIADD3 UR17, UPT, UPT, UR14, 0x1, URZ ;  /* 0x000000010e117890 */ /* 0x000fe4000fffe0ff */
[----:B------:R-:W-:Y:S02]  /*3ad0*/  ULEA UR24, UR14, UR12, 0x9 ;  /* 0x0000000c0e187291 */ /* 0x000fe4000f8e48ff */
[----:B------:R-:W-:Y:S01]  /*3ae0*/  UISETP.NE.AND UP2, UPT, UR17, 0x11, UPT ;  /* 0x000000111100788c */ /* 0x000fe2000bf45270 */
[----:B------:R-:W-:Y:S01]  /*3af0*/  PLOP3.LUT P0, PT, PT, PT, UP1, 0x80, 0x8 ;  /* 0x000000000008781c */ /* 0x000fe20003f0f018 */
[----:B------:R-:W-:Y:S02]  /*3b00*/  ULEA UR26, UR14, UR11, 0x8 ;  /* 0x0000000b0e1a7291 */ /* 0x000fe4000f8e40ff */
[----:B------:R-:W-:Y:S02]  /*3b10*/  USEL UR13, URZ, 0x1, UP2 ;  /* 0x00000001ff0d7887 */ /* 0x000fe40009000000 */
[----:B------:R-:W-:Y:S02]  /*3b20*/  USEL UR17, UR17, URZ, UP2 ;  /* 0x000000ff11117287 */ /* 0x000fe40009000000 */
[----:B------:R-:W-:Y:S02]  /*3b30*/  UIADD3 UR30, UPT, UPT, UR24, 0x2, URZ ;  /* 0x00000002181e7890 */ /* 0x000fe4000fffe0ff */
[----:B------:R-:W-:Y:S01]  /*3b40*/  @UP1 ULEA UR4, UR17, UR6, 0x3 ;  /* 0x0000000611041291 */ /* 0x000fe2000f8e18ff */
[----:B------:R-:W-:Y:S01]  /*3b50*/  LOP3.LUT R8, R8, UR13, RZ, 0x3c, !PT ;  /* 0x0000000d08087c12 */ /* 0x000fe2000f8e3cff */
[----:B------:R-:W-:Y:S02]  /*3b60*/  UIADD3 UR28, UPT, UPT, UR26, 0x2, URZ ;  /* 0x000000021a1c7890 */ /* 0x000fe4000fffe0ff */
[----:B------:R-:W-:Y:S01]  /*3b70*/  UIADD3 UR7, UPT, UPT, UR7, 0x88, URZ ;  /* 0x0000008807077890 */ /* 0x000fe2000fffe0ff */
[----:B-1----:R-:W-:Y:S01]  /*3b80*/  @P0 SHF.L.U32 R0, R8, 0x1f, RZ ;  /* 0x0000001f08000819 */ /* 0x002fe200000006ff */
[----:B------:R-:W-:Y:S01]  /*3b90*/  UMOV UR25, 0x80004020 ;  /* 0x8000402000197882 */ /* 0x000fe20000000000 */
[----:B------:R-:W-:Y:S01]  /*3ba0*/  UMOV UR27, 0x80004020 ;  /* 0x80004020001b7882 */ /* 0x000fe20000000000 */
[----:B------:R-:W-:Y:S01]  /*3bb0*/  UMOV UR31, 0x80004020 ;  /* 0x80004020001f7882 */ /* 0x000fe20000000000 */
[----:B------:R2:W4:Y:S01]  /*3bc0*/  @P0 SYNCS.PHASECHK.TRANS64.TRYWAIT P2, [UR4], R0 ;  /* 0x00000000ff0005a7 */ /* 0x0005220008041104 */
[----:B------:R-:W-:Y:S01]  /*3bd0*/  UIADD3 UR15, UPT, UPT, UR15, -0x1, URZ ;  /* 0xffffffff0f0f7890 */ /* 0x000fe2000fffe0ff */
[----:B------:R2:W-:Y:S01]  /*3be0*/  UTCQMMA gdesc[UR26], gdesc[UR24], tmem[UR9], tmem[UR22], idesc[UR23], UP4 ;  /* 0x00ff16181a0075ea */ /* 0x0005e2000a000309 */
[----:B------:R-:W-:Y:S01]  /*3bf0*/  UPLOP3.LUT UP4, UPT, UPT, UPT, UPT, 0x80, 0x8 ;  /* 0x000000000008789c */ /* 0x000fe20003f8f070 */
[----:B------:R-:W-:Y:S01]  /*3c00*/  UMOV UR29, 0x80004020 ;  /* 0x80004020001d7882 */ /* 0x000fe20000000000 */
[----:B------:R-:W-:Y:S01]  /*3c10*/  UMOV UR14, UR17 ;  /* 0x00000011000e7c82 */ /* 0x000fe20008000000 */
[----:B------:R2:W-:Y:S01]  /*3c20*/  UTCQMMA gdesc[UR28], gdesc[UR30], tmem[UR9], tmem[UR20], idesc[UR21], UPT ;  /* 0x00ff141e1c0075ea */ /* 0x0005e2000b800309 */
[----:B------:R2:W-:Y:S01]  /*3c30*/  UTCBAR [UR7], URZ ;  /* 0x000000ff070073e9 */ /* 0x0005e200080000ff */
[----:B------:R-:W-:Y:S06]  /*3c40*/  BRA.U UP0, `(.L_x_72) ;  /* 0xfffffffd00787547 */ /* 0x000fec000b83ffff */
.L_x_69:
[----:B------:R-:W-:Y:S01]  /*3c50*/  UIADD3 UR18, UPT, UPT, UR18, 0x1, URZ ;  /* 0x0000000112127890 */ /* 0x000fe2000fffe0ff */
[C---:B------:R-:W-:Y:S01]  /*3c60*/  ISETP.NE.AND P0, PT, R10.reuse, 0x2, PT ;  /* 0x000000020a00780c */ /* 0x040fe20003f05270 */
[----:B------:R-:W-:Y:S02]  /*3c70*/  UIADD3 UR8, UPT, UPT, UR8, 0x160, URZ ;  /* 0x0000016008087890 */ /* 0x000fe4000fffe0ff */
[----:B------:R-:W-:Y:S01]  /*3c80*/  UISETP.NE.AND UP0, UPT, UR18, 0x4, UPT ;  /* 0x000000041200788c */ /* 0x000fe2000bf05270 */
[----:B-12---:R-:W-:Y:S02]  /*3c90*/  SEL R0, RZ, 0x1, P0 ;  /* 0x00000001ff007807 */ /* 0x006fe40000000000 */
[----:B------:R-:W-:Y:S01]  /*3ca0*/  SEL R10, R10, RZ, P0 ;  /* 0x000000ff0a0a7207 */ /* 0x000fe20000000000 */
[----:B------:R-:W-:Y:S01]  /*3cb0*/  USEL UR4, URZ, 0x1, UP0 ;  /* 0x00000001ff047887 */ /* 0x000fe20008000000 */
[----:B------:R-:W-:Y:S01]  /*3cc0*/  LOP3.LUT R9, R9, R0, RZ, 0x3c, !PT ;  /* 0x0000000009097212 */ /* 0x000fe200078e3cff */
[----:B------:R-:W-:Y:S01]  /*3cd0*/  USEL UR18, UR18, URZ, UP0 ;  /* 0x000000ff12127287 */ /* 0x000fe20008000000 */
[----:B------:R1:W-:Y:S03]  /*3ce0*/  UTCBAR [UR8], URZ ;  /* 0x000000ff080073e9 */ /* 0x0003e600080000ff */
[----:B------:R-:W-:Y:S01]  /*3cf0*/  LOP3.LUT R11, R11, UR4, RZ, 0x3c, !PT ;  /* 0x000000040b0b7c12 */ /* 0x000fe2000f8e3cff */
[----:B------:R-:W-:Y:S07]  /*3d00*/  @P1 BRA `(.L_x_73) ;  /* 0xfffffff800b01947 */ /* 0x000fee000383ffff */
[----:B------:R-:W2:Y:S01]  /*3d10*/  S2UR UR4, SR_CgaCtaId ;  /* 0x00000000000479c3 */ /* 0x000ea20000008800 */
[----:B------:R-:W-:Y:S01]  /*3d20*/  ELECT P0, URZ, PT ;  /* 0x0000000000ff782f */ /* 0x000fe20003800000 */
[----:B------:R-:W-:Y:S01]  /*3d30*/  IMAD.MOV.U32 R0, RZ, RZ, 0x1 ;  /* 0x00000001ff007424 */ /* 0x000fe200078e00ff */
[----:B------:R-:W-:Y:S01]  /*3d40*/  UIADD3 UR6, UPT, UPT, UR6, 0x180, URZ ;  /* 0x0000018006067890 */ /* 0x000fe2000fffe0ff */
[----:B------:R-:W-:Y:S01]  /*3d50*/  SHF.L.U32 R3, R11, 0x1f, RZ ;  /* 0x0000001f0b037819 */ /* 0x000fe200000006ff */
[----:B------:R-:W-:-:S03]  /*3d60*/  UMOV UR5, 0x40 ;  /* 0x0000004000057882 */ /* 0x000fc60000000000 */
[----:B------:R-:W-:Y:S01]  /*3d70*/  UVIRTCOUNT.DEALLOC.SMPOOL 0x80 ;  /* 0x000000800000784c */ /* 0x000fe20000000000 */
[----:B--2---:R-:W-:Y:S02]  /*3d80*/  ULEA UR4, UR4, UR5, 0x18 ;  /* 0x0000000504047291 */ /* 0x004fe4000f8ec0ff */
[----:B------:R-:W-:-:S07]  /*3d90*/  ULEA UR5, UR18, UR6, 0x3 ;  /* 0x0000000612057291 */ /* 0x000fce000f8e18ff */
[----:B------:R2:W-:Y:S02]  /*3da0*/  @P0 STS.U8 [UR4+0x1c], R0 ;  /* 0x00001c00ff000988 */ /* 0x0005e40008000004 */
[----:B------:R-:W3:Y:S02]  /*3db0*/  SYNCS.PHASECHK.TRANS64.TRYWAIT P0, [UR5], R3 ;  /* 0x00000003ff0075a7 */ /* 0x000ee40008001105 */
[----:B--23--:R-:W-:Y:S05]  /*3dc0*/  @!P0 BRA `(.L_x_74) ;  /* 0x0000004400788947 */ /* 0x00cfea0003800000 */
.L_x_165:
[----:B------:R-:W-:-:S04]  /*3dd0*/  UIADD3 UR7, UPT, UPT, UR18, 0x1, URZ ;  /* 0x0000000112077890 */ /* 0x000fc8000fffe0ff */
[----:B------:R-:W-:-:S04]  /*3de0*/  UISETP.NE.AND UP0, UPT, UR7, 0x4, UPT ;  /* 0x000000040700788c */ /* 0x000fc8000bf05270 */
[----:B-1----:R-:W-:Y:S02]  /*3df0*/  USEL UR8, URZ, 0x1, UP0 ;  /* 0x00000001ff087887 */ /* 0x002fe40008000000 */
[----:B------:R-:W-:-:S04]  /*3e00*/  USEL UR7, UR7, URZ, UP0 ;  /* 0x000000ff07077287 */ /* 0x000fc80008000000 */
[----:B------:R-:W-:Y:S01]  /*3e10*/  ULEA UR5, UR7, UR6, 0x3 ;  /* 0x0000000607057291 */ /* 0x000fe2000f8e18ff */
[----:B------:R-:W-:-:S04]  /*3e20*/  LOP3.LUT R2, R11, UR8, RZ, 0x3c, !PT ;  /* 0x000000080b027c12 */ /* 0x000fc8000f8e3cff */
[----:B--2---:R-:W-:-:S04]  /*3e30*/  SHF.L.U32 R3, R2, 0x1f, RZ ;  /* 0x0000001f02037819 */ /* 0x004fc800000006ff */
[----:B------:R-:W1:Y:S02]  /*3e40*/  SYNCS.PHASECHK.TRANS64.TRYWAIT P0, [UR5], R3 ;  /* 0x00000003ff0075a7 */ /* 0x000e640008001105 */
[----:B-1----:R-:W-:Y:S05]  /*3e50*/  @!P0 BRA `(.L_x_75) ;  /* 0x00000044006c8947 */ /* 0x002fea0003800000 */
.L_x_167:
        /* <DEDUP_REMOVED lines=9> */
.L_x_169:
[----:B------:R-:W-:-:S04]  /*3ef0*/  UIADD3 UR7, UPT, UPT, UR7, 0x1, URZ ;  /* 0x0000000107077890 */ /* 0x000fc8000fffe0ff */
[----:B------:R-:W-:-:S04]  /*3f00*/  UISETP.NE.AND UP0, UPT, UR7, 0x4, UPT ;  /* 0x000000040700788c */ /* 0x000fc8000bf05270 */
[----:B------:R-:W-:Y:S02]  /*3f10*/  USEL UR5, URZ, 0x1, UP0 ;  /* 0x00000001ff057887 */ /* 0x000fe40008000000 */
[----:B------:R-:W-:-:S04]  /*3f20*/  USEL UR7, UR7, URZ, UP0 ;  /* 0x000000ff07077287 */ /* 0x000fc80008000000 */
[----:B------:R-:W-:Y:S01]  /*3f30*/  ULEA UR7, UR7, UR6, 0x3 ;  /* 0x0000000607077291 */ /* 0x000fe2000f8e18ff */
[----:B-1----:R-:W-:-:S04]  /*3f40*/  LOP3.LUT R3, R2, UR5, RZ, 0x3c, !PT ;  /* 0x0000000502037c12 */ /* 0x002fc8000f8e3cff */
[----:B------:R-:W-:-:S04]  /*3f50*/  SHF.L.U32 R3, R3, 0x1f, RZ ;  /* 0x0000001f03037819 */ /* 0x000fc800000006ff */
[----:B------:R-:W1:Y:S02]  /*3f60*/  SYNCS.PHASECHK.TRANS64.TRYWAIT P0, [UR7], R3 ;  /* 0x00000003ff0075a7 */ /* 0x000e640008001107 */
[----:B-1----:R-:W-:Y:S05]  /*3f70*/  @!P0 BRA `(.L_x_77) ;  /* 0x0000004400548947 */ /* 0x002fea0003800000 */
.L_x_171:
[----:B------:R-:W-:Y:S01]  /*3f80*/  NOP ;  /* 0x0000000000007918 */ /* 0x000fe20000000000 */
[----:B-1----:R-:W1:Y:S01]  /*3f90*/  LDS R0, [UR4+0x14] ;  /* 0x00001404ff007984 */ /* 0x002e620008000800 */
[----:B------:R-:W-:Y:S01]  /*3fa0*/  ULOP3.LUT UR6, UR19, 0xffff, URZ, 0xc0, !UPT ;  /* 0x0000ffff13067892 */ /* 0x000fe2000f8ec0ff */
[----:B------:R-:W-:Y:S01]  /*3fb0*/  UMOV UR8, 0xffff ;  /* 0x0000ffff00087882 */ /* 0x000fe20000000000 */
[----:B------:R-:W-:Y:S02]  /*3fc0*/  UMOV UR5, 0x1 ;  /* 0x0000000100057882 */ /* 0x000fe40000000000 */
[----:B------:R-:W-:-:S04]  /*3fd0*/  USHF.R.U32.HI UR6, URZ, 0x5, UR6 ;  /* 0x00000005ff067899 */ /* 0x000fc80008011606 */
[----:B------:R-:W-:Y:S02]  /*3fe0*/  USHF.L.U32 UR8, UR8, UR6, URZ ;  /* 0x0000000608087299 */ /* 0x000fe400080006ff */
[----:B------:R-:W-:-:S04]  /*3ff0*/  USHF.L.U32 UR5, UR5, UR6, URZ ;  /* 0x0000000605057299 */ /* 0x000fc800080006ff */
[----:B-1----:R-:W-:-:S04]  /*4000*/  LOP3.LUT R0, R0, UR8, RZ, 0xc0, !PT ;  /* 0x0000000800007c12 */ /* 0x002fc8000f8ec0ff */
[----:B------:R-:W-:-:S13]  /*4010*/  ISETP.NE.AND P0, PT, R0, UR8, PT ;  /* 0x0000000800007c0c */ /* 0x000fda000bf05270 */
[----:B------:R-:W-:Y:S05]  /*4020*/  @P0 BRA `(.L_x_78) ;  /* 0x0000000000580947 */ /* 0x000fea0003800000 */
[----:B------:R-:W1:Y:S02]  /*4030*/  LDS R0, [UR4+0x18] ;  /* 0x00001804ff007984 */ /* 0x000e640008000800 */
[----:B-1----:R-:W-:-:S04]  /*4040*/  LOP3.LUT R0, R0, UR5, RZ, 0xc0, !PT ;  /* 0x0000000500007c12 */ /* 0x002fc8000f8ec0ff */
[----:B------:R-:W-:-:S13]  /*4050*/  ISETP.NE.AND P0, PT, R0, UR5, PT ;  /* 0x0000000500007c0c */ /* 0x000fda000bf05270 */
[----:B------:R-:W-:Y:S05]  /*4060*/  @P0 BRA `(.L_x_79) ;  /* 0x00000000003c0947 */ /* 0x000fea0003800000 */
[----:B------:R-:W1:Y:S01]  /*4070*/  S2R R2, SR_LANEID ;  /* 0x0000000000027919 */ /* 0x000e620000000000 */
[----:B------:R-:W-:Y:S01]  /*4080*/  ULOP3.LUT UR8, URZ, UR8, URZ, 0x33, !UPT ;  /* 0x00000008ff087292 */ /* 0x000fe2000f8e33ff */
[----:B------:R-:W-:Y:S01]  /*4090*/  LOP3.LUT R4, RZ, UR5, RZ, 0x33, !PT ;  /* 0x00000005ff047c12 */ /* 0x000fe2000f8e33ff */
[----:B------:R-:W-:Y:S02]  /*40a0*/  VOTEU.ANY UR7, UPT, PT ;  /* 0x0000000000077886 */ /* 0x000fe400038e0100 */
[----:B------:R-:W-:Y:S01]  /*40b0*/  UFLO.U32 UR7, UR7 ;  /* 0x00000007000772bd */ /* 0x000fe200080e0000 */
[----:B------:R-:W2:Y:S01]  /*40c0*/  REDUX UR5, R4 ;  /* 0x00000000040573c4 */ /* 0x000ea20000000000 */
[----:B------:R-:W-:-:S06]  /*40d0*/  IMAD.U32 R0, RZ, RZ, UR8 ;  /* 0x00000008ff007e24 */ /* 0x000fcc000f8e00ff */
[----:B------:R3:W-:Y:S01]  /*40e0*/  UTCATOMSWS.AND URZ, UR8 ;  /* 0x0000000800ff79e3 */ /* 0x0007e20008000000 */
[----:B------:R-:W4:Y:S01]  /*40f0*/  REDUX UR6, R0 ;  /* 0x00000000000673c4 */ /* 0x000f220000000000 */
[----:B-1----:R-:W-:Y:S01]  /*4100*/  ISETP.EQ.U32.AND P0, PT, R2, UR7, PT ;  /* 0x0000000702007c0c */ /* 0x002fe2000bf02070 */
[----:B--2---:R-:W-:Y:S01]  /*4110*/  IMAD.U32 R2, RZ, RZ, UR5 ;  /* 0x00000005ff027e24 */ /* 0x004fe2000f8e00ff */
[----:B----4-:R-:W-:-:S11]  /*4120*/  MOV R3, UR6 ;  /* 0x0000000600037c02 */ /* 0x010fd60008000f00 */
[----:B------:R3:W-:Y:S04]  /*4130*/  @P0 ATOMS.AND RZ, [UR4+0x14], R3 ;  /* 0x00001403ffff098c */ /* 0x0007e8000a800004 */
[----:B------:R3:W-:Y:S01]  /*4140*/  @P0 ATOMS.AND RZ, [UR4+0x18], R2 ;  /* 0x00001802ffff098c */ /* 0x0007e2000a800004 */
[----:B------:R-:W-:Y:S05]  /*4150*/  BRA `(.L_x_80) ;  /* 0x0000000000147947 */ /* 0x000fea0003800000 */
.L_x_79:
[----:B------:R-:W-:Y:S02]  /*4160*/  MOV R2, 0x4180 ;  /* 0x0000418000027802 */ /* 0x000fe40000000f00 */
[----:B----45:R-:W-:Y:S05]  /*4170*/  CALL.REL.NOINC `($__internal_0_$__cuda_sm10x_tcgen05_guardrail_trap_col_being_dealloced_not_returned_by_alloc) ;  /* 0x0000004400b07944 */ /* 0x030fea0003c00000 */
[----:B------:R-:W-:Y:S05]  /*4180*/  BRA `(.L_x_80) ;  /* 0x0000000000087947 */ /* 0x000fea0003800000 */
.L_x_78:
[----:B------:R-:W-:Y:S02]  /*4190*/  MOV R2, 0x41b0 ;  /* 0x000041b000027802 */ /* 0x000fe40000000f00 */
[----:B----45:R-:W-:Y:S05]  /*41a0*/  CALL.REL.NOINC `($__internal_2_$__cuda_sm10x_tcgen05_guardrail_trap_unallocated_columns_being_dealloced) ;  /* 0x0000004400bc7944 */ /* 0x030fea0003c00000 */
.L_x_80:
[----:B------:R-:W-:Y:S01]  /*41b0*/  NOP ;  /* 0x0000000000007918 */ /* 0x000fe20000000000 */
[----:B---3--:R-:W-:Y:S05]  /*41c0*/  EXIT ;  /* 0x000000000000794d */ /* 0x008fea0003800000 */
.L_x_62:
[----:B------:R-:W-:-:S09]  /*41d0*/  UISETP.NE.OR UP2, UPT, UR8, 0x3, !UP2 ;  /* 0x000000030800788c */ /* 0x000fd2000d745670 */
[----:B------:R-:W-:Y:S05]  /*41e0*/  BRA.U UP2, `(.L_x_81) ;  /* 0x0000000d02407547 */ /* 0x000fea000b800000 */
[----:B------:R-:W1:Y:S01]  /*41f0*/  LDC R0, c[0x0][0xb30] ;  /* 0x0002cc00ff007b82 */ /* 0x000e620000000800 */
[----:B------:R-:W2:Y:S01]  /*4200*/  LDCU.64 UR8, c[0x0][0x888] ;  /* 0x00011100ff0877ac */ /* 0x000ea20008000a00 */
[----:B------:R-:W-:Y:S02]  /*4210*/  HFMA2 R29, -RZ, RZ, 0, 0 ;  /* 0x00000000ff1d7431 */ /* 0x000fe400000001ff */
[----:B------:R-:W-:Y:S01]  /*4220*/  IMAD.MOV.U32 R31, RZ, RZ, 0x1 ;  /* 0x00000001ff1f7424 */ /* 0x000fe200078e00ff */
[----:B------:R-:W-:Y:S01]  /*4230*/  MOV R23, 0x1000 ;  /* 0x0000100000177802 */ /* 0x000fe20000000f00 */
[----:B------:R-:W4:Y:S01]  /*4240*/  LDCU.64 UR4, c[0x0][0x890] ;  /* 0x00011200ff0477ac */ /* 0x000f220008000a00 */
[----:B------:R-:W-:Y:S01]  /*4250*/  IMAD.MOV.U32 R30, RZ, RZ, RZ ;  /* 0x000000ffff1e7224 */ /* 0x000fe200078e00ff */
[----:B------:R-:W3:Y:S01]  /*4260*/  LDC R19, c[0x0][0x370] ;  /* 0x0000dc00ff137b82 */ /* 0x000ee20000000800 */
[----:B------:R-:W-:Y:S01]  /*4270*/  UMOV UR7, 0x400 ;  /* 0x0000040000077882 */ /* 0x000fe20000000000 */
[----:B------:R-:W-:-:S02]  /*4280*/  UPLOP3.LUT UP1, UPT, UPT, UPT, UPT, 0x40, 0x4 ;  /* 0x000000000004789c */ /* 0x000fc40003f2e870 */
[----:B------:R-:W-:-:S04]  /*4290*/  ULEA UR7, UR37, UR7, 0x18 ;  /* 0x0000000725077291 */ /* 0x000fc8000f8ec0ff */
[----:B------:R-:W3:Y:S01]  /*42a0*/  LDC R2, c[0x0][0xb0c] ;  /* 0x0002c300ff027b82 */ /* 0x000ee20000000800 */
[----:B------:R-:W-:Y:S02]  /*42b0*/  UIADD3 UR13, UPT, UPT, UR7, 0x118, URZ ;  /* 0x00000118070d7890 */ /* 0x000fe4000fffe0ff */
[----:B--2---:R-:W-:Y:S02]  /*42c0*/  UISETP.NE.U32.AND UP2, UPT, UR8, URZ, UPT ;  /* 0x000000ff0800728c */ /* 0x004fe4000bf45070 */
[----:B------:R-:W-:Y:S02]  /*42d0*/  UIADD3 UR17, UPT, UPT, UR7, 0x110, URZ ;  /* 0x0000011007117890 */ /* 0x000fe4000fffe0ff */
[----:B----4-:R-:W-:Y:S01]  /*42e0*/  UISETP.NE.U32.AND UP3, UPT, UR4, URZ, UPT ;  /* 0x000000ff0400728c */ /* 0x010fe2000bf65070 */
[----:B------:R-:W2:Y:S01]  /*42f0*/  LDC R18, c[0x0][0xb20] ;  /* 0x0002c800ff127b82 */ /* 0x000ea20000000800 */
[----:B-1----:R-:W-:Y:S01]  /*4300*/  ISETP.NE.AND P1, PT, R0, 0x1, PT ;  /* 0x000000010000780c */ /* 0x002fe20003f25270 */
[----:B------:R-:W-:-:S02]  /*4310*/  UISETP.NE.AND.EX UP2, UPT, UR9, URZ, UPT, UP2 ;  /* 0x000000ff0900728c */ /* 0x000fc4000bf45320 */
[----:B------:R-:W-:Y:S02]  /*4320*/  UPRMT UR13, UR37, 0x654, UR13 ;  /* 0x00000654250d7896 */ /* 0x000fe4000800000d */
[----:B------:R-:W-:Y:S02]  /*4330*/  UISETP.NE.AND.EX UP3, UPT, UR5, URZ, UPT, UP3 ;  /* 0x000000ff0500728c */ /* 0x000fe4000bf65330 */
[----:B------:R-:W1:Y:S08]  /*4340*/  LDC.64 R32, c[0x0][0x348] ;  /* 0x0000d200ff207b82 */ /* 0x000e700000000a00 */
[----:B------:R-:W4:Y:S08]  /*4350*/  LDC.64 R16, c[0x0][0xb10] ;  /* 0x0002c400ff107b82 */ /* 0x000f300000000a00 */
[----:B------:R-:W1:Y:S08]  /*4360*/  LDC.64 R6, c[0x0][0xb18] ;  /* 0x0002c600ff067b82 */ /* 0x000e700000000a00 */
[----:B------:R-:W1:Y:S08]  /*4370*/  LDC.64 R4, c[0x0][0xb28] ;  /* 0x0002ca00ff047b82 */ /* 0x000e700000000a00 */
[----:B--23--:R-:W1:Y:S02]  /*4380*/  LDC R22, c[0x0][0x374] ;  /* 0x0000dd00ff167b82 */ /* 0x00ce640000000800 */
.L_x_90:
[C---:B------:R-:W-:Y:S02]  /*4390*/  LEA R0, R30.reuse, UR7, 0x3 ;  /* 0x000000071e007c11 */ /* 0x040fe4000f8e18ff */
[----:B------:R-:W-:Y:S02]  /*43a0*/  SHF.L.U32 R3, R29, 0x1f, RZ ;  /* 0x0000001f1d037819 */ /* 0x000fe400000006ff */
[----:B------:R-:W-:Y:S02]  /*43b0*/  LEA R24, R30, UR7, 0x4 ;  /* 0x000000071e187c11 */ /* 0x000fe4000f8e20ff */
[----:B--2---:R-:W2:Y:S02]  /*43c0*/  SYNCS.PHASECHK.TRANS64.TRYWAIT P0, [R0+URZ+0x140], R3 ;  /* 0x00014003000075a7 */ /* 0x004ea400080011ff */
[----:B--2---:R-:W-:Y:S05]  /*43d0*/  @!P0 BRA `(.L_x_82) ;  /* 0x0000004000548947 */ /* 0x004fea0003800000 */
.L_x_172:
[----:B------:R-:W-:Y:S01]  /*43e0*/  ISETP.GE.AND P0, PT, R40, 0x1, PT ;  /* 0x000000012800780c */ /* 0x000fe20003f06270 */
[----:B------:R-:W3:Y:S01]  /*43f0*/  LDS.128 R24, [R24+0x1d0] ;  /* 0x0001d00018187984 */ /* 0x000ee20000000c00 */
[----:B--2---:R-:W-:Y:S01]  /*4400*/  VIADD R0, R0, 0x150 ;  /* 0x0000015000007836 */ /* 0x004fe20000000000 */
[----:B------:R-:W-:Y:S01]  /*4410*/  @!PT LDS RZ, [RZ] ;  /* 0x00000000fffff984 */ /* 0x000fe20000000800 */
[----:B------:R-:W-:Y:S01]  /*4420*/  @!PT LDS RZ, [RZ] ;  /* 0x00000000fffff984 */ /* 0x000fe20000000800 */
[----:B------:R-:W-:Y:S01]  /*4430*/  @!PT LDS RZ, [RZ] ;  /* 0x00000000fffff984 */ /* 0x000fe20000000800 */
[----:B------:R-:W-:Y:S01]  /*4440*/  @!PT LDS RZ, [RZ] ;  /* 0x00000000fffff984 */ /* 0x000fe20000000800 */
[----:B------:R2:W-:Y:S06]  /*4450*/  MEMBAR.ALL.CTA ;  /* 0x0000000000007992 */ /* 0x0005ec0000008000 */
[----:B--2---:R-:W2:Y:S01]  /*4460*/  FENCE.VIEW.ASYNC.S ;  /* 0x00000000000073c6 */ /* 0x004ea20000000000 */
[----:B------:R-:W-:Y:S04]  /*4470*/  PRMT R0, RZ, 0x654, R0 ;  /* 0x00000654ff007816 */ /* 0x000fe80000000000 */
[----:B--2---:R2:W-:Y:S01]  /*4480*/  SYNCS.ARRIVE.TRANS64.RED.A1T0 RZ, [R0+URZ], RZ ;  /* 0x000000ff00ff79a7 */ /* 0x0045e200081004ff */
[----:B---3--:R-:W-:Y:S11]  /*4490*/  LOP3.LUT P3, RZ, R26, 0x1, RZ, 0xc0, !PT ;  /* 0x000000011aff7812 */ /* 0x008ff6000786c0ff */
[----:B------:R-:W-:Y:S02]  /*44a0*/  @!UPT UIADD3 URZ, UPT, UPT, URZ, URZ, URZ ;  /* 0x000000fffffff290 */ /* 0x000fe4000fffe0ff */
[----:B------:R-:W-:Y:S02]  /*44b0*/  @P3 MOV R13, R24 ;  /* 0x00000018000d3202 */ /* 0x000fe40000000f00 */
[----:B------:R-:W-:Y:S01]  /*44c0*/  @P3 LOP3.LUT R8, R25, 0xffff, RZ, 0xc0, !PT ;  /* 0x0000ffff19083812 */ /* 0x000fe200078ec0ff */
[----:B--2---:R-:W-:Y:S06]  /*44d0*/  @!P0 BRA `(.L_x_83) ;  /* 0x0000000000a48947 */ /* 0x004fec0003800000 */
[----:B-1----:R-:W-:Y:S01]  /*44e0*/  IMAD.HI.U32 R35, R22, R7, RZ ;  /* 0x0000000716237227 */ /* 0x002fe200078e00ff */
[----:B------:R-:W-:Y:S02]  /*44f0*/  ISETP.NE.AND P0, PT, R6, 0x1, PT ;  /* 0x000000010600780c */ /* 0x000fe40003f05270 */
[----:B------:R-:W-:Y:S01]  /*4500*/  ISETP.NE.AND P2, PT, R40, 0x1, PT ;  /* 0x000000012800780c */ /* 0x000fe20003f45270 */
[----:B----4-:R-:W-:Y:S01]  /*4510*/  IMAD.HI.U32 R34, R19, R16, RZ ;  /* 0x0000001013227227 */ /* 0x010fe200078e00ff */
[----:B------:R-:W-:Y:S02]  /*4520*/  SHF.R.U32.HI R35, RZ, R18, R35 ;  /* 0x00000012ff237219 */ /* 0x000fe40000011623 */
[----:B------:R-:W-:Y:S01]  /*4530*/  ISETP.NE.AND P4, PT, R2, 0x1, PT ;  /* 0x000000010200780c */ /* 0x000fe20003f85270 */
[----:B------:R-:W-:Y:S01]  /*4540*/  IMAD.HI.U32 R36, R13, R16, RZ ;  /* 0x000000100d247227 */ /* 0x000fe200078e00ff */
[----:B------:R-:W-:Y:S02]  /*4550*/  SHF.R.U32.HI R34, RZ, R17, R34 ;  /* 0x00000011ff227219 */ /* 0x000fe40000011622 */
[----:B------:R-:W-:Y:S01]  /*4560*/  SEL R3, R22, R35, !P0 ;  /* 0x0000002316037207 */ /* 0x000fe20004000000 */
[C---:B------:R-:W-:Y:S01]  /*4570*/  IMAD.HI.U32 R35, R8.reuse, R7, RZ ;  /* 0x0000000708237227 */ /* 0x040fe200078e00ff */
[----:B------:R-:W-:Y:S02]  /*4580*/  SEL R11, R19, R34, !P4 ;  /* 0x00000022130b7207 */ /* 0x000fe40006000000 */
[----:B------:R-:W-:Y:S01]  /*4590*/  SHF.R.U32.HI R36, RZ, R17, R36 ;  /* 0x00000011ff247219 */ /* 0x000fe20000011624 */
[----:B------:R-:W-:Y:S01]  /*45a0*/  IMAD.HI.U32 R38, R3, R4, RZ ;  /* 0x0000000403267227 */ /* 0x000fe200078e00ff */
[----:B------:R-:W-:Y:S03]  /*45b0*/  SHF.R.U32.HI R35, RZ, R18, R35 ;  /* 0x00000012ff237219 */ /* 0x000fe60000011623 */
[----:B------:R-:W-:Y:S01]  /*45c0*/  IMAD.HI.U32 R34, R11, R4, RZ ;  /* 0x000000040b227227 */ /* 0x000fe200078e00ff */
[----:B------:R-:W-:Y:S02]  /*45d0*/  @P2 SHF.R.U32.HI R3, RZ, R5, R38 ;  /* 0x00000005ff032219 */ /* 0x000fe40000011626 */
[----:B------:R-:W-:Y:S02]  /*45e0*/  SEL R9, R8, R35, !P0 ;  /* 0x0000002308097207 */ /* 0x000fe40004000000 */
[----:B------:R-:W-:Y:S01]  /*45f0*/  @P2 SHF.R.U32.HI R11, RZ, R5, R34 ;  /* 0x00000005ff0b2219 */ /* 0x000fe20000011622 */
[C---:B------:R-:W-:Y:S01]  /*4600*/  IMAD R10, R40.reuse, R3, RZ ;  /* 0x00000003280a7224 */ /* 0x040fe200078e02ff */
[----:B------:R-:W-:Y:S01]  /*4610*/  SEL R3, R13, R36, !P4 ;  /* 0x000000240d037207 */ /* 0x000fe20006000000 */
[C---:B------:R-:W-:Y:S03]  /*4620*/  IMAD.HI.U32 R14, R9.reuse, R4, RZ ;  /* 0x00000004090e7227 */ /* 0x040fe600078e00ff */
[----:B------:R-:W-:Y:S01]  /*4630*/  ISETP.GE.AND P0, PT, R9, R10, PT ;  /* 0x0000000a0900720c */ /* 0x000fe20003f06270 */
[C---:B------:R-:W-:Y:S01]  /*4640*/  IMAD R12, R40.reuse, R11, RZ ;  /* 0x0000000b280c7224 */ /* 0x040fe200078e02ff */
[-C--:B------:R-:W-:Y:S04]  /*4650*/  SHF.R.U32.HI R14, RZ, R5.reuse, R14 ;  /* 0x00000005ff0e7219 */ /* 0x080fe8000001160e */
[----:B------:R-:W-:Y:S02]  /*4660*/  ISETP.GE.OR P0, PT, R3, R12, P0 ;  /* 0x0000000c0300720c */ /* 0x000fe40000706670 */
[----:B------:R-:W-:Y:S05]  /*4670*/  SEL R15, R9, R14, !P2 ;  /* 0x0000000e090f7207 */ /* 0x000fea0005000000 */
[----:B------:R-:W-:Y:S04]  /*4680*/  IMAD.MOV R14, RZ, RZ, -R15 ;  /* 0x000000ffff0e7224 */ /* 0x000fe800078e0a0f */
[----:B------:R-:W-:Y:S02]  /*4690*/  IMAD R14, R40, R14, R9 ;  /* 0x0000000e280e7224 */ /* 0x000fe400078e0209 */
[C---:B------:R-:W-:Y:S05]  /*46a0*/  @!P0 IMAD.HI.U32 R10, R3.reuse, R4, RZ ;  /* 0x00000004030a8227 */ /* 0x040fea00078e00ff */
[----:B------:R-:W-:Y:S04]  /*46b0*/  @!P0 SHF.R.U32.HI R10, RZ, R5, R10 ;  /* 0x00000005ff0a8219 */ /* 0x000fe8000001160a */
[----:B------:R-:W-:Y:S01]  /*46c0*/  @!P0 SEL R0, R3, R10, !P2 ;  /* 0x0000000a03008207 */ /* 0x000fe20005000000 */
[----:B------:R-:W-:Y:S03]  /*46d0*/  IMAD.MOV R10, RZ, RZ, -R3 ;  /* 0x000000ffff0a7224 */ /* 0x000fe600078e0a03 */
[----:B------:R-:W-:Y:S01]  /*46e0*/  @!P0 IADD3 R15, PT, PT, R15, -R0, RZ ;  /* 0x800000000f0f8210 */ /* 0x000fe20007ffe0ff */
[----:B------:R-:W-:Y:S01]  /*46f0*/  @!P0 IMAD R0, R11, R14, R0 ;  /* 0x0000000e0b008224 */ /* 0x000fe200078e0200 */
[----:B------:R-:W-:Y:S01]  /*4700*/  IADD3 R11, PT, PT, -R9, RZ, RZ ;  /* 0x000000ff090b7210 */ /* 0x000fe20007ffe1ff */
[----:B------:R-:W-:Y:S02]  /*4710*/  IMAD R13, R2, R10, R13 ;  /* 0x0000000a020d7224 */ /* 0x000fe400078e020d */
[----:B------:R-:W-:Y:S02]  /*4720*/  @!P0 IMAD R9, R15, R40, R3 ;  /* 0x000000280f098224 */ /* 0x000fe400078e0203 */
[----:B------:R-:W-:Y:S02]  /*4730*/  @!P0 IMAD.MOV.U32 R3, RZ, RZ, R0 ;  /* 0x000000ffff038224 */ /* 0x000fe400078e0000 */
[----:B------:R-:W-:Y:S02]  /*4740*/  IMAD R8, R6, R11, R8 ;  /* 0x0000000b06087224 */ /* 0x000fe400078e0208 */
[----:B------:R-:W-:Y:S02]  /*4750*/  IMAD R13, R3, R2, R13 ;  /* 0x00000002030d7224 */ /* 0x000fe400078e020d */
[----:B------:R-:W-:Y:S02]  /*4760*/  IMAD R8, R9, R6, R8 ;  /* 0x0000000609087224 */ /* 0x000fe400078e0208 */
.L_x_83:
[----:B------:R-:W-:Y:S05]  /*4770*/  BRA.U UP1, `(.L_x_84) ;  /* 0x0000000101107547 */ /* 0x000fea000b800000 */
[----:B------:R-:W-:Y:S04]  /*4780*/  MOV R0, UR6 ;  /* 0x0000000600007c02 */ /* 0x000fe80008000f00 */
[----:B------:R-:W-:Y:S04]  /*4790*/  SHF.L.U32 R3, R0, 0x1f, RZ ;  /* 0x0000001f00037819 */ /* 0x000fe800000006ff */
[----:B------:R-:W2:Y:S02]  /*47a0*/  SYNCS.PHASECHK.TRANS64.TRYWAIT P0, [UR7+0x138], R3 ;  /* 0x00013803ff0075a7 */ /* 0x000ea40008001107 */
[----:B--2---:R-:W-:Y:S05]  /*47b0*/  @!P0 BRA `(.L_x_85) ;  /* 0x0000003c00708947 */ /* 0x004fea0003800000 */
.L_x_84:
[----:B------:R-:W-:Y:S02]  /*47c0*/  R2UR UR19, R21 ;  /* 0x00000000151372ca */ /* 0x000fe400000e0000 */
[----:B------:R-:W-:Y:S02]  /*47d0*/  R2UR UR18, R20 ;  /* 0x00000000141272ca */ /* 0x000fe400000e0000 */
[----:B------:R-:W-:Y:S02]  /*47e0*/  ISETP.NE.U32.AND P2, PT, RZ, UR4, PT ;  /* 0x00000004ff007c0c */ /* 0x000fe4000bf45070 */
[----:B------:R-:W-:Y:S02]  /*47f0*/  SHF.L.U32 R12, R31, 0x1f, RZ ;  /* 0x0000001f1f0c7819 */ /* 0x000fe400000006ff */
[----:B------:R-:W-:Y:S05]  /*4800*/  ISETP.NE.AND.EX P2, PT, RZ, UR5, PT, P2 ;  /* 0x00000005ff007c0c */ /* 0x000fea000bf45320 */
[----:B------:R-:W-:Y:S02]  /*4810*/  USHF.L.U32 UR19, UR19, 0x6, URZ ;  /* 0x0000000613137899 */ /* 0x000fe400080006ff */
[----:B------:R-:W-:Y:S01]  /*4820*/  USHF.L.U32 UR18, UR18, 0x7, URZ ;  /* 0x0000000712127899 */ /* 0x000fe200080006ff */
[----:B------:R-:W-:Y:S11]  /*4830*/  BRA.U !UP3, `(.L_x_86) ;  /* 0x000000010b347547 */ /* 0x000ff6000b800000 */
[----:B------:R-:W-:Y:S01]  /*4840*/  UPLOP3.LUT UP0, UPT, UPT, UPT, UP2, 0x80, 0x8 ;  /* 0x000000000008789c */ /* 0x000fe20003f0f020 */
[----:B--2---:R-:W-:Y:S02]  /*4850*/  HFMA2 R0, -RZ, RZ, 0, 5.9604644775390625e-08 ;  /* 0x00000001ff007431 */ /* 0x004fe400000001ff */
[----:B------:R-:W-:Y:S03]  /*4860*/  IMAD.MOV.U32 R95, RZ, RZ, 0x1 ;  /* 0x00000001ff5f7424 */ /* 0x000fe600078e00ff */
[----:B------:R-:W-:Y:S05]  /*4870*/  PLOP3.LUT P0, PT, PT, PT, UP0, 0x80, 0x8 ;  /* 0x000000000008781c */ /* 0x000fea0003f0f008 */
[----:B------:R-:W2:Y:S01]  /*4880*/  @UP0 LDCU.64 UR10, c[0x0][0x888] ;  /* 0x00011100ff0a07ac */ /* 0x000ea20008000a00 */
[----:B------:R-:W-:Y:S07]  /*4890*/  @UP0 UIMAD UR8, UR36, UR4, URZ ;  /* 0x00000004240802a4 */ /* 0x000fee000f8e02ff */
[----:B------:R-:W-:Y:S01]  /*48a0*/  @!P0 PRMT R95, R0, 0x7610, R95 ;  /* 0x00007610005f8816 */ /* 0x000fe2000000005f */
[----:B--2---:R-:W-:Y:S03]  /*48b0*/  @UP0 UIMAD.WIDE UR10, UR8, 0x4, UR10 ;  /* 0x00000004080a08a5 */ /* 0x004fe6000f8e020a */
[----:B------:R-:W2:Y:S03]  /*48c0*/  @!UP0 LDCU UR8, c[0x0][0x880] ;  /* 0x00011000ff0887ac */ /* 0x000ea60008000800 */
[----:B------:R-:W-:Y:S01]  /*48d0*/  IMAD.U32 R10, RZ, RZ, UR10 ;  /* 0x0000000aff0a7e24 */ /* 0x000fe2000f8e00ff */
[----:B------:R-:W-:Y:S05]  /*48e0*/  MOV R11, UR11 ;  /* 0x0000000b000b7c02 */ /* 0x000fea0008000f00 */
[----:B-----5:R3:W5:Y:S02]  /*48f0*/  @P0 LDG.E R49, desc[UR46][R10.64] ;  /* 0x0000002e0a310981 */ /* 0x020764000c1e1900 */
[----:B--23--:R-:W-:Y:S07]  /*4900*/  @!P0 IMAD.U32 R49, RZ, RZ, UR8 ;  /* 0x00000008ff318e24 */ /* 0x00cfee000f8e00ff */
.L_x_86:
[----:B-----5:R-:W-:Y:S01]  /*4910*/  @!P2 FSETP.EQ.AND P0, PT, R49, RZ, PT ;  /* 0x000000ff3100a20b */ /* 0x020fe20003f02000 */
[----:B------:R-:W-:Y:S01]  /*4920*/  @!UPT UIADD3 URZ, UPT, UPT, URZ, URZ, URZ ;  /* 0x000000fffffff290 */ /* 0x000fe2000fffe0ff */
[----:B------:R-:W-:Y:S11]  /*4930*/  @!P2 BRA `(.L_x_87) ;  /* 0x000000000014a947 */ /* 0x000ff60003800000 */
[----:B------:R-:W-:Y:S02]  /*4940*/  LOP3.LUT P2, RZ, R95, 0xff, RZ, 0xc0, !PT ;  /* 0x000000ff5fff7812 */ /* 0x000fe4000784c0ff */
[----:B------:R-:W-:Y:S04]  /*4950*/  PLOP3.LUT P0, PT, PT, PT, UP0, 0x80, 0x8 ;  /* 0x000000000008781c */ /* 0x000fe80003f0f008 */
[----:B------:R-:W-:Y:S07]  /*4960*/  PLOP3.LUT P0, PT, P0, PT, PT, 0x8, 0x80 ;  /* 0x000000000080781c */ /* 0x000fee000070e170 */
[----:B------:R-:W-:Y:S11]  /*4970*/  @P2 FSETP.EQ.AND P0, PT, R49, RZ, PT ;  /* 0x000000ff3100220b */ /* 0x000ff60003f02000 */
[----:B------:R-:W-:Y:S02]  /*4980*/  @!UPT UIADD3 URZ, UPT, UPT, URZ, URZ, URZ ;  /* 0x000000fffffff290 */ /* 0x000fe4000fffe0ff */
.L_x_87:
[----:B------:R-:W3:Y:S01]  /*4990*/  SYNCS.PHASECHK.TRANS64.TRYWAIT P2, [UR7+0x120], R12 ;  /* 0x0001200cff0075a7 */ /* 0x000ee20008041107 */
[----:B------:R-:W-:Y:S04]  /*49a0*/  ELECT P4, URZ, PT ;  /* 0x0000000000ff782f */ /* 0x000fe80003880000 */
[----:B------:R-:W-:Y:S11]  /*49b0*/  PLOP3.LUT P4, PT, P0, P4, PT, 0xf2, 0x2f ;  /* 0x00000000002f781c */ /* 0x000ff60000789e72 */
[----:B------:R-:W-:Y:S02]  /*49c0*/  @!UPT UIADD3 URZ, UPT, UPT, URZ, URZ, URZ ;  /* 0x000000fffffff290 */ /* 0x000fe4000fffe0ff */
[----:B-1----:R-:W-:Y:S05]  /*49d0*/  @!P4 IADD3 R21, P0, PT, R32, 0x580, RZ ;  /* 0x000005802015c810 */ /* 0x002fea0007f1e0ff */
[----:B------:R-:W-:Y:S01]  /*49e0*/  @!P4 IMAD.X R20, RZ, RZ, R33, P0 ;  /* 0x000000ffff14c224 */ /* 0x000fe200000e0621 */
[----:B---3--:R-:W-:Y:S07]  /*49f0*/  @!P2 BRA `(.L_x_88) ;  /* 0x0000003800f8a947 */ /* 0x008fee0003800000 */
.L_x_175:
[----:B------:R-:W3:Y:S01]  /*4a00*/  LDC.64 R14, c[0x0][0xb10] ;  /* 0x0002c400ff0e7b82 */ /* 0x000ee20000000a00 */
[----:B------:R-:W-:Y:S01]  /*4a10*/  @!P4 R2UR UR8, R20 ;  /* 0x000000001408c2ca */ /* 0x000fe200000e0000 */
[----:B------:R-:W-:Y:S01]  /*4a20*/  VOTEU.ALL UP1, P4 ;  /* 0x0000000000ff7886 */ /* 0x000fe20002020000 */
[----:B------:R-:W-:Y:S01]  /*4a30*/  @!P4 R2UR UR9, R21 ;  /* 0x000000001509c2ca */ /* 0x000fe200000e0000 */
[----:B------:R-:W-:Y:S01]  /*4a40*/  UMOV UR10, 0x0 ;  /* 0x00000000000a7882 */ /* 0x000fe20000000000 */
[----:B------:R-:W-:Y:S03]  /*4a50*/  UMOV UR11, 0x10000000 ;  /* 0x10000000000b7882 */ /* 0x000fe60000000000 */
[----:B------:R-:W5:Y:S01]  /*4a60*/  LDC.64 R10, c[0x0][0xb18] ;  /* 0x0002c600ff0a7b82 */ /* 0x000f620000000a00 */
[----:B------:R-:W-:Y:S01]  /*4a70*/  @!UP1 UIADD3 UR16, UPT, UPT, UR7, 0x200, URZ ;  /* 0x0000020007109890 */ /* 0x000fe2000fffe0ff */
[----:B------:R-:W-:Y:S01]  /*4a80*/  @P3 SHF.R.U32.HI R28, RZ, 0x10, R25 ;  /* 0x00000010ff1c3819 */ /* 0x000fe20000011619 */
[----:B------:R-:W-:Y:S01]  /*4a90*/  VOTEU.ALL UP1, P4 ;  /* 0x0000000000ff7886 */ /* 0x000fe20002020000 */
[----:B------:R-:W-:Y:S01]  /*4aa0*/  UMOV UR20, UR36 ;  /* 0x0000002400147c82 */ /* 0x000fe20008000000 */
[----:B------:R-:W-:Y:S03]  /*4ab0*/  VIADD R30, R30, 0x1 ;  /* 0x000000011e1e7836 */ /* 0x000fe60000000000 */
[----:B--2---:R-:W2:Y:S01]  /*4ac0*/  @!P1 LDC R0, c[0x0][0xb20] ;  /* 0x0002c800ff009b82 */ /* 0x004ea20000000800 */
[----:B------:R-:W-:Y:S01]  /*4ad0*/  IMAD.U32 R21, RZ, RZ, UR8 ;  /* 0x00000008ff157e24 */ /* 0x000fe2000f8e00ff */
[----:B------:R-:W-:Y:S06]  /*4ae0*/  UPRMT UR8, UR37, 0x654, UR17 ;  /* 0x0000065425087896 */ /* 0x000fec0008000011 */
[----:B-1----:R-:W1:Y:S01]  /*4af0*/  @!P1 LDC R3, c[0x0][0xb0c] ;  /* 0x0002c300ff039b82 */ /* 0x002e620000000800 */
[----:B------:R-:W-:Y:S01]  /*4b00*/  IMAD.U32 R20, RZ, RZ, UR9 ;  /* 0x00000009ff147e24 */ /* 0x000fe2000f8e00ff */
[----:B------:R-:W-:Y:S04]  /*4b10*/  @!P4 R2UR UR15, R21 ;  /* 0x00000000150fc2ca */ /* 0x000fe800000e0000 */
[----:B------:R-:W-:Y:S01]  /*4b20*/  @!P4 R2UR UR14, R20 ;  /* 0x00000000140ec2ca */ /* 0x000fe200000e0000 */
[----:B------:R-:W-:Y:S11]  /*4b30*/  @!P4 IMAD.MOV.U32 R20, RZ, RZ, 0x1000 ;  /* 0x00001000ff14c424 */ /* 0x000ff600078e00ff */
[----:B------:R-:W-:Y:S01]  /*4b40*/  @!UPT UIADD3 URZ, UPT, UPT, URZ, URZ, URZ ;  /* 0x000000fffffff290 */ /* 0x000fe2000fffe0ff */
[----:B------:R1:W-:Y:S01]  /*4b50*/  @!UP1 UTMALDG.3D [UR16], [UR14], desc[UR10] ;  /* 0x00000a100e0095b4 */ /* 0x0003e20008011000 */
[----:B------:R1:W-:Y:S02]  /*4b60*/  @!P4 SYNCS.ARRIVE.TRANS64.RED.A0TR RZ, [UR7+0x110], R20 ;  /* 0x00011014ffffc9a7 */ /* 0x0003e40008300407 */
[----:B-1----:R-:W-:Y:S01]  /*4b70*/  @!P1 ISETP.NE.AND P2, PT, R3, 0x1, PT ;  /* 0x000000010300980c */ /* 0x002fe20003f45270 */
[C---:B---3--:R-:W-:Y:S01]  /*4b80*/  @!P1 IMAD.HI.U32 R14, R13.reuse, R14, RZ ;  /* 0x0000000e0d0e9227 */ /* 0x048fe200078e00ff */
[----:B-----5:R-:W-:Y:S03]  /*4b90*/  @!P1 ISETP.NE.AND P0, PT, R10, 0x1, PT ;  /* 0x000000010a00980c */ /* 0x020fe60003f05270 */
[C---:B------:R-:W-:Y:S01]  /*4ba0*/  @!P1 IMAD.HI.U32 R11, R8.reuse, R11, RZ ;  /* 0x0000000b080b9227 */ /* 0x040fe200078e00ff */
[----:B------:R-:W-:Y:S04]  /*4bb0*/  @!P1 SHF.R.U32.HI R14, RZ, R15, R14 ;  /* 0x0000000fff0e9219 */ /* 0x000fe8000001160e */
[----:B--2---:R-:W-:Y:S01]  /*4bc0*/  @!P1 SHF.R.U32.HI R9, RZ, R0, R11 ;  /* 0x00000000ff099219 */ /* 0x004fe2000001160b */
[----:B------:R-:W-:Y:S01]  /*4bd0*/  SYNCS.ARRIVE.TRANS64.RED.A1T0 RZ, [UR8], RZ ;  /* 0x000000ffffff79a7 */ /* 0x000fe20008100408 */
[----:B------:R-:W-:Y:S02]  /*4be0*/  @!P1 SEL R14, R13, R14, !P2 ;  /* 0x0000000e0d0e9207 */ /* 0x000fe40005000000 */
[----:B------:R-:W-:Y:S01]  /*4bf0*/  @!P1 SEL R9, R8, R9, !P0 ;  /* 0x0000000908099207 */ /* 0x000fe20004000000 */
[----:B------:R-:W1:Y:S04]  /*4c00*/  SYNCS.PHASECHK.TRANS64.TRYWAIT P5, [UR7+0x128], R12 ;  /* 0x0001280cff0075a7 */ /* 0x000e6800080a1107 */
[----:B------:R-:W-:Y:S02]  /*4c10*/  @!P1 IMAD.IADD R0, R9, 0x1, -R14 ;  /* 0x0000000109009824 */ /* 0x000fe400078e0a0e */
[----:B------:R-:W-:Y:S02]  /*4c20*/  @!P1 IMAD.IADD R9, R14, 0x1, -R9 ;  /* 0x000000010e099824 */ /* 0x000fe400078e0a09 */
[----:B------:R-:W-:Y:S02]  /*4c30*/  @!P1 IMAD R13, R0, R3, R13 ;  /* 0x00000003000d9224 */ /* 0x000fe400078e020d */
[----:B------:R-:W-:Y:S01]  /*4c40*/  @!P1 IMAD R8, R9, R10, R8 ;  /* 0x0000000a09089224 */ /* 0x000fe200078e0208 */
[----:B-1----:R-:W-:Y:S06]  /*4c50*/  @!P5 BRA `(.L_x_89) ;  /* 0x000000380078d947 */ /* 0x002fec0003800000 */
.L_x_177:
[----:B-1----:R-:W-:Y:S01]  /*4c60*/  @!P4 IADD3 R3, P0, PT, R32, 0x580, RZ ;  /* 0x000005802003c810 */ /* 0x002fe20007f1e0ff */
[----:B------:R-:W-:Y:S01]  /*4c70*/  VOTEU.ALL UP1, P4 ;  /* 0x0000000000ff7886 */ /* 0x000fe20002020000 */
[----:B------:R-:W-:Y:S01]  /*4c80*/  UMOV UR20, 0x0 ;  /* 0x0000000000147882 */ /* 0x000fe20000000000 */
[----:B------:R-:W-:Y:S01]  /*4c90*/  UMOV UR21, 0x10000000 ;  /* 0x1000000000157882 */ /* 0x000fe20000000000 */
[----:B------:R-:W-:Y:S01]  /*4ca0*/  @!P4 R2UR UR9, R3 ;  /* 0x000000000309c2ca */ /* 0x000fe200000e0000 */
[----:B------:R-:W-:Y:S01]  /*4cb0*/  @!P4 IMAD.X R0, RZ, RZ, R33, P0 ;  /* 0x000000ffff00c224 */ /* 0x000fe200000e0621 */
[----:B------:R-:W-:Y:S01]  /*4cc0*/  @!UP1 UIADD3 UR10, UPT, UPT, UR18, 0x40, URZ ;  /* 0x00000040120a9890 */ /* 0x000fe2000fffe0ff */
[----:B------:R-:W-:Y:S01]  /*4cd0*/  ISETP.NE.AND P0, PT, R30, 0x2, PT ;  /* 0x000000021e00780c */ /* 0x000fe20003f05270 */
[----:B------:R-:W-:Y:S01]  /*4ce0*/  UMOV UR11, UR19 ;  /* 0x00000013000b7c82 */ /* 0x000fe20008000000 */
[----:B------:R-:W-:Y:S01]  /*4cf0*/  UMOV UR12, UR36 ;  /* 0x00000024000c7c82 */ /* 0x000fe20008000000 */
[----:B------:R-:W-:Y:S01]  /*4d00*/  @!P4 R2UR UR8, R0 ;  /* 0x000000000008c2ca */ /* 0x000fe200000e0000 */
[----:B------:R-:W-:Y:S01]  /*4d10*/  IMAD.IADD R20, R8, 0x1, R94 ;  /* 0x0000000108147824 */ /* 0x000fe200078e025e */
[----:B------:R-:W-:Y:S01]  /*4d20*/  @P3 R2UR UR36, R28 ;  /* 0x000000001c2432ca */ /* 0x000fe200000e0000 */
[----:B------:R-:W-:Y:S01]  /*4d30*/  IMAD.IADD R21, R13, 0x1, R96 ;  /* 0x000000010d157824 */ /* 0x000fe200078e0260 */
[----:B------:R-:W-:Y:S02]  /*4d40*/  SEL R0, RZ, 0x1, P0 ;  /* 0x00000001ff007807 */ /* 0x000fe40000000000 */
[----:B------:R-:W-:Y:S01]  /*4d50*/  LOP3.LUT R31, R31, 0x1, RZ, 0x3c, !PT ;  /* 0x000000011f1f7812 */ /* 0x000fe200078e3cff */
[----:B------:R-:W-:Y:S01]  /*4d60*/  IMAD.U32 R10, RZ, RZ, UR9 ;  /* 0x00000009ff0a7e24 */ /* 0x000fe2000f8e00ff */
[----:B------:R-:W-:Y:S01]  /*4d70*/  @!UP1 UIADD3 UR9, UPT, UPT, UR7, 0x118, URZ ;  /* 0x0000011807099890 */ /* 0x000fe2000fffe0ff */
[----:B------:R-:W-:Y:S02]  /*4d80*/  LOP3.LUT R29, R29, R0, RZ, 0x3c, !PT ;  /* 0x000000001d1d7212 */ /* 0x000fe400078e3cff */
[----:B------:R-:W-:Y:S02]  /*4d90*/  SEL R30, R30, RZ, P0 ;  /* 0x000000ff1e1e7207 */ /* 0x000fe40000000000 */
[----:B------:R-:W-:Y:S01]  /*4da0*/  IMAD.U32 R11, RZ, RZ, UR8 ;  /* 0x00000008ff0b7e24 */ /* 0x000fe2000f8e00ff */
[----:B------:R-:W-:Y:S01]  /*4db0*/  @!P4 R2UR UR14, R10 ;  /* 0x000000000a0ec2ca */ /* 0x000fe200000e0000 */
[----:B------:R-:W-:Y:S01]  /*4dc0*/  @!UP1 UIADD3 UR8, UPT, UPT, UR7, 0x1200, URZ ;  /* 0x0000120007089890 */ /* 0x000fe2000fffe0ff */
[----:B------:R-:W-:Y:S02]  /*4dd0*/  VOTEU.ALL UP1, P4 ;  /* 0x0000000000ff7886 */ /* 0x000fe40002020000 */
[----:B------:R-:W-:Y:S11]  /*4de0*/  @!P4 R2UR UR15, R11 ;  /* 0x000000000b0fc2ca */ /* 0x000ff600000e0000 */
[----:B------:R-:W-:Y:S02]  /*4df0*/  @!UPT UIADD3 URZ, UPT, UPT, URZ, URZ, URZ ;  /* 0x000000fffffff290 */ /* 0x000fe4000fffe0ff */
[----:B------:R2:W-:Y:S01]  /*4e00*/  @!UP1 UTMALDG.3D [UR8], [UR14], desc[UR20] ;  /* 0x000014080e0095b4 */ /* 0x0005e20008011000 */
[----:B------:R2:W-:Y:S01]  /*4e10*/  @!P4 SYNCS.ARRIVE.TRANS64.RED.A0TR RZ, [UR7+0x118], R23 ;  /* 0x00011817ffffc9a7 */ /* 0x0005e20008300407 */
[----:B------:R-:W-:Y:S01]  /*4e20*/  UPLOP3.LUT UP1, UPT, UPT, UPT, UPT, 0x80, 0x8 ;  /* 0x000000000008789c */ /* 0x000fe20003f2f070 */
[----:B------:R-:W-:Y:S01]  /*4e30*/  SYNCS.ARRIVE.TRANS64.RED.A1T0 RZ, [UR13], RZ ;  /* 0x000000ffffff79a7 */ /* 0x000fe2000810040d */
[----:B------:R-:W-:Y:S09]  /*4e40*/  @P3 BRA `(.L_x_90) ;  /* 0xfffffff400503947 */ /* 0x000ff2000383ffff */
[----:B------:R-:W-:-:S04]  /*4e50*/  SHF.L.U32 R3, R31, 0x1f, RZ ;  /* 0x0000001f1f037819 */ /* 0x000fc800000006ff */
[----:B------:R-:W1:Y:S02]  /*4e60*/  SYNCS.PHASECHK.TRANS64.TRYWAIT P0, [UR7+0x120], R3 ;  /* 0x00012003ff0075a7 */ /* 0x000e640008001107 */
[----:B-1----:R-:W-:Y:S05]  /*4e70*/  @!P0 BRA `(.L_x_91) ;  /* 0x0000003800088947 */ /* 0x002fea0003800000 */
.L_x_179:
[----:B-1----:R-:W-:-:S07]  /*4e80*/  MOV R0, UR7 ;  /* 0x0000000700007c02 */ /* 0x002fce0008000f00 */
.L_x_92:
[----:B-1----:R-:W-:-:S04]  /*4e90*/  SHF.L.U32 R3, R31, 0x1f, RZ ;  /* 0x0000001f1f037819 */ /* 0x002fc800000006ff */
[----:B------:R1:W3:Y:S03]  /*4ea0*/  SYNCS.PHASECHK.TRANS64.TRYWAIT P0, [R0+URZ+0x128], R3 ;  /* 0x00012803000075a7 */ /* 0x0002e600080011ff */
[----:B---3--:R-:W-:Y:S05]  /*4eb0*/  @!P0 NANOSLEEP.SYNCS 0x989680 ;  /* 0x009896800000895d */ /* 0x008fea0003900000 */
[----:B------:R-:W3:Y:S02]  /*4ec0*/  @!P0 SYNCS.PHASECHK.TRANS64 P0, [R0+URZ+0x128], R3 ;  /* 0x00012803000085a7 */ /* 0x000ee400080010ff */
[----:B--23--:R-:W-:Y:S05]  /*4ed0*/  @P0 EXIT ;  /* 0x000000000000094d */ /* 0x00cfea0003800000 */
[----:B------:R-:W-:Y:S05]  /*4ee0*/  BRA `(.L_x_92) ;  /* 0xfffffffc00e87947 */ /* 0x000fea000383ffff */
.L_x_81:
[----:B------:R-:W-:-:S06]  /*4ef0*/  UISETP.GE.AND UP1, UPT, UR8, 0x4, UPT ;  /* 0x000000040800788c */ /* 0x000fcc000bf26270 */
[----:B------:R-:W-:-:S13]  /*4f00*/  PLOP3.LUT P0, PT, PT, PT, UP1, 0x80, 0x8 ;  /* 0x000000000008781c */ /* 0x000fda0003f0f018 */
[----:B------:R-:W-:Y:S05]  /*4f10*/  @!P0 EXIT ;  /* 0x000000000000894d */ /* 0x000fea0003800000 */
[----:B------:R-:W-:Y:S01]  /*4f20*/  BAR.SYNC.DEFER_BLOCKING 0x6, 0xa0 ;  /* 0x0182800000007b1d */ /* 0x000fe20000010000 */
[C---:B------:R-:W-:Y:S01]  /*4f30*/  IMAD.SHL.U32 R7, R108.reuse, 0x40, RZ ;  /* 0x000000406c077824 */ /* 0x040fe200078e00ff */
[C---:B------:R-:W-:Y:S01]  /*4f40*/  LOP3.LUT R110, R108.reuse, 0x60, RZ, 0xc0, !PT ;  /* 0x000000606c6e7812 */ /* 0x040fe200078ec0ff */
[C---:B------:R-:W-:Y:S01]  /*4f50*/  IMAD.SHL.U32 R100, R108.reuse, 0x20, RZ ;  /* 0x000000206c647824 */ /* 0x040fe200078e00ff */
[----:B------:R-:W-:Y:S01]  /*4f60*/  CS2R R106, SRZ ;  /* 0x00000000006a7805 */ /* 0x000fe2000001ff00 */
[C---:B------:R-:W-:Y:S01]  /*4f70*/  IMAD.SHL.U32 R0, R108.reuse, 0x2, RZ ;  /* 0x000000026c007824 */ /* 0x040fe200078e00ff */
[----:B------:R-:W-:Y:S02]  /*4f80*/  UMOV UR49, 0x400 ;  /* 0x0000040000317882 */ /* 0x000fe40000000000 */
[----:B------:R-:W1:Y:S01]  /*4f90*/  LDC R99, c[0x0][0x370] ;  /* 0x0000dc00ff637b82 */ /* 0x000e620000000800 */
[----:B------:R-:W-:Y:S01]  /*4fa0*/  ULEA UR49, UR37, UR49, 0x18 ;  /* 0x0000003125317291 */ /* 0x000fe2000f8ec0ff */
[----:B------:R-:W-:Y:S01]  /*4fb0*/  LOP3.LUT R5, R7, 0x180, RZ, 0xc0, !PT ;  /* 0x0000018007057812 */ /* 0x000fe200078ec0ff */
[----:B------:R-:W-:Y:S01]  /*4fc0*/  IMAD.U32 R46, R108, 0x10000, RZ ;  /* 0x000100006c2e7824 */ /* 0x000fe200078e00ff */
[----:B------:R-:W-:Y:S01]  /*4fd0*/  LOP3.LUT R100, R100, 0xc00, RZ, 0xc0, !PT ;  /* 0x00000c0064647812 */ /* 0x000fe200078ec0ff */
[----:B------:R-:W-:Y:S01]  /*4fe0*/  UIADD3 UR4, UPT, UPT, UR49, 0x2200, URZ ;  /* 0x0000220031047890 */ /* 0x000fe2000fffe0ff */
[----:B------:R-:W-:Y:S01]  /*4ff0*/  LOP3.LUT R0, R5, 0x20, R0, 0xf8, !PT ;  /* 0x0000002005007812 */ /* 0x000fe200078ef800 */
[----:B------:R-:W-:Y:S01]  /*5000*/  IMAD.SHL.U32 R5, R108, 0x8, RZ ;  /* 0x000000086c057824 */ /* 0x000fe200078e00ff */
[----:B------:R-:W2:Y:S01]  /*5010*/  LDC R42, c[0x0][0xb0c] ;  /* 0x0002c300ff2a7b82 */ /* 0x000ea20000000800 */
[----:B------:R-:W-:Y:S01]  /*5020*/  LOP3.LUT R100, R100, 0x40, R7, 0xf8, !PT ;  /* 0x0000004064647812 */ /* 0x000fe200078ef807 */
[----:B------:R-:W-:Y:S01]  /*5030*/  IMAD.MOV.U32 R44, RZ, RZ, RZ ;  /* 0x000000ffff2c7224 */ /* 0x000fe200078e00ff */
[----:B------:R-:W-:Y:S01]  /*5040*/  LOP3.LUT R46, R46, 0x600000, RZ, 0xc0, !PT ;  /* 0x006000002e2e7812 */ /* 0x000fe200078ec0ff */
[----:B------:R-:W-:Y:S01]  /*5050*/  IMAD.MOV.U32 R112, RZ, RZ, RZ ;  /* 0x000000ffff707224 */ /* 0x000fe200078e00ff */
[----:B------:R-:W-:-:S02]  /*5060*/  LOP3.LUT R108, R108, 0x2, RZ, 0xc0, !PT ;  /* 0x000000026c6c7812 */ /* 0x000fc400078ec0ff */
[----:B------:R-:W-:Y:S02]  /*5070*/  CS2R R104, SRZ ;  /* 0x0000000000687805 */ /* 0x000fe4000001ff00 */
[----:B------:R-:W-:Y:S01]  /*5080*/  LOP3.LUT R5, R0, 0x30, R5, 0x78, !PT ;  /* 0x0000003000057812 */ /* 0x000fe200078e7805 */
[----:B------:R-:W4:Y:S01]  /*5090*/  LDC R97, c[0x0][0xb20] ;  /* 0x0002c800ff617b82 */ /* 0x000f220000000800 */
[----:B------:R-:W3:Y:S01]  /*50a0*/  LDS R3, [UR49+0x1f0] ;  /* 0x0001f031ff037984 */ /* 0x000ee20008000800 */
[----:B------:R-:W-:Y:S01]  /*50b0*/  LOP3.LUT R100, R100, 0x200, R7, 0xf8, !PT ;  /* 0x0000020064647812 */ /* 0x000fe200078ef807 */
[----:B------:R-:W-:Y:S01]  /*50c0*/  IMAD.MOV R102, RZ, RZ, -R108 ;  /* 0x000000ffff667224 */ /* 0x000fe200078e0a6c */
[----:B------:R-:W1:Y:S01]  /*50d0*/  LDCU.64 UR52, c[0x0][0x348] ;  /* 0x00006900ff3477ac */ /* 0x000e620008000a00 */
[----:B------:R-:W-:Y:S01]  /*50e0*/  IMAD.U32 R109, RZ, RZ, UR4 ;  /* 0x00000004ff6d7e24 */ /* 0x000fe2000f8e00ff */
[----:B------:R-:W-:Y:S02]  /*50f0*/  LOP3.LUT R100, R100, R5, RZ, 0xfc, !PT ;  /* 0x0000000564647212 */ /* 0x000fe400078efcff */
[----:B------:R-:W1:Y:S01]  /*5100*/  LDC R41, c[0x0][0xb30] ;  /* 0x0002cc00ff297b82 */ /* 0x000e620000000800 */
[----:B------:R-:W1:Y:S01]  /*5110*/  LDCU.64 UR38, c[0x0][0x888] ;  /* 0x00011100ff2677ac */ /* 0x000e620008000a00 */
[----:B------:R-:W1:Y:S06]  /*5120*/  LDCU.64 UR44, c[0x0][0x890] ;  /* 0x00011200ff2c77ac */ /* 0x000e6c0008000a00 */
[----:B------:R-:W1:Y:S01]  /*5130*/  LDC.64 R92, c[0x0][0xb10] ;  /* 0x0002c400ff5c7b82 */ /* 0x000e620000000a00 */
[----:B------:R-:W-:-:S07]  /*5140*/  UIADD3 UR48, UPT, UPT, UR49, 0x200, URZ ;  /* 0x0000020031307890 */ /* 0x000fce000fffe0ff */
[----:B------:R-:W1:Y:S08]  /*5150*/  LDC.64 R38, c[0x0][0xb18] ;  /* 0x0002c600ff267b82 */ /* 0x000e700000000a00 */
[----:B------:R-:W1:Y:S08]  /*5160*/  LDC.64 R36, c[0x0][0xb28] ;  /* 0x0002ca00ff247b82 */ /* 0x000e700000000a00 */
[----:B------:R-:W1:Y:S01]  /*5170*/  LDC.64 R90, c[0x0][0x8b0] ;  /* 0x00022c00ff5a7b82 */ /* 0x000e620000000a00 */
[----:B---3--:R-:W-:-:S07]  /*5180*/  IMAD.IADD R46, R3, 0x1, R46 ;  /* 0x00000001032e7824 */ /* 0x008fce00078e022e */
[----:B------:R-:W3:Y:S08]  /*5190*/  LDC.64 R88, c[0x0][0x8a8] ;  /* 0x00022a00ff587b82 */ /* 0x000ef00000000a00 */
[----:B--2-4-:R-:W1:Y:S02]  /*51a0*/  LDC R98, c[0x0][0x374] ;  /* 0x0000dd00ff627b82 */ /* 0x014e640000000800 */
.L_x_118:
[----:B------:R-:W-:Y:S02]  /*51b0*/  LEA R0, R112, UR49, 0x3 ;  /* 0x0000003170007c11 */ /* 0x000fe4000f8e18ff */
[----:B------:R-:W-:Y:S02]  /*51c0*/  SHF.L.U32 R3, R106, 0x1f, RZ ;  /* 0x0000001f6a037819 */ /* 0x000fe400000006ff */
[----:B------:R-:W-:Y:S02]  /*51d0*/  LEA R16, R112, UR49, 0x4 ;  /* 0x0000003170107c11 */ /* 0x000fe4000f8e20ff */
[----:B------:R-:W2:Y:S02]  /*51e0*/  SYNCS.PHASECHK.TRANS64.TRYWAIT P0, [R0+URZ+0x140], R3 ;  /* 0x00014003000075a7 */ /* 0x000ea400080011ff */
[----:B-12---:R-:W-:Y:S05]  /*51f0*/  @!P0 BRA `(.L_x_93) ;  /* 0x0000003400408947 */ /* 0x006fea0003800000 */
.L_x_180:
[----:B------:R-:W4:Y:S01]  /*5200*/  LDC.64 R12, c[0x0][0xb10] ;  /* 0x0002c400ff0c7b82 */ /* 0x000f220000000a00 */
[----:B------:R-:W3:Y:S01]  /*5210*/  LDS.128 R16, [R16+0x1d0] ;  /* 0x0001d00010107984 */ /* 0x000ee20000000c00 */
[----:B-1----:R-:W-:Y:S01]  /*5220*/  ISETP.NE.AND P1, PT, R41, 0x1, PT ;  /* 0x000000012900780c */ /* 0x002fe20003f25270 */
[----:B--2---:R-:W-:Y:S01]  /*5230*/  VIADD R0, R0, 0x150 ;  /* 0x0000015000007836 */ /* 0x004fe20000000000 */
[----:B------:R-:W-:Y:S04]  /*5240*/  ISETP.GE.AND P0, PT, R40, 0x1, PT ;  /* 0x000000012800780c */ /* 0x000fe80003f06270 */
[----:B------:R-:W1:Y:S01]  /*5250*/  LDC.64 R10, c[0x0][0xb18] ;  /* 0x0002c600ff0a7b82 */ /* 0x000e620000000a00 */
[----:B------:R-:W-:Y:S01]  /*5260*/  PRMT R0, RZ, 0x654, R0 ;  /* 0x00000654ff007816 */ /* 0x000fe20000000000 */
[----:B------:R-:W-:Y:S01]  /*5270*/  @!PT LDS RZ, [RZ] ;  /* 0x00000000fffff984 */ /* 0x000fe20000000800 */
[----:B------:R-:W-:Y:S01]  /*5280*/  @!PT LDS RZ, [RZ] ;  /* 0x00000000fffff984 */ /* 0x000fe20000000800 */
[----:B------:R-:W-:Y:S01]  /*5290*/  @!PT LDS RZ, [RZ] ;  /* 0x00000000fffff984 */ /* 0x000fe20000000800 */
[----:B------:R-:W-:Y:S01]  /*52a0*/  @!PT LDS RZ, [RZ] ;  /* 0x00000000fffff984 */ /* 0x000fe20000000800 */
[----:B------:R2:W-:Y:S06]  /*52b0*/  MEMBAR.ALL.CTA ;  /* 0x0000000000007992 */ /* 0x0005ec0000008000 */
[----:B--2---:R-:W2:Y:S01]  /*52c0*/  FENCE.VIEW.ASYNC.S ;  /* 0x00000000000073c6 */ /* 0x004ea20000000000 */
[----:B------:R-:W1:Y:S08]  /*52d0*/  @!P1 LDC R14, c[0x0][0xb20] ;  /* 0x0002c800ff0e9b82 */ /* 0x000e700000000800 */
[----:B------:R-:W1:Y:S01]  /*52e0*/  @!P1 LDC R9, c[0x0][0xb0c] ;  /* 0x0002c300ff099b82 */ /* 0x000e620000000800 */
[----:B--2---:R2:W-:Y:S01]  /*52f0*/  SYNCS.ARRIVE.TRANS64.RED.A1T0 RZ, [R0+URZ], RZ ;  /* 0x000000ff00ff79a7 */ /* 0x0045e200081004ff */
[----:B---3--:R-:W-:Y:S04]  /*5300*/  LOP3.LUT P4, RZ, R18, 0x1, RZ, 0xc0, !PT ;  /* 0x0000000112ff7812 */ /* 0x008fe8000788c0ff */
[----:B------:R-:W-:Y:S09]  /*5310*/  P2R R111, PR, RZ, 0x10 ;  /* 0x00000010ff6f7803 */ /* 0x000ff20000000000 */
[----:B------:R-:W-:Y:S02]  /*5320*/  @P4 MOV R45, R16 ;  /* 0x00000010002d4202 */ /* 0x000fe40000000f00 */
[----:B------:R-:W-:Y:S01]  /*5330*/  @P4 LOP3.LUT R43, R17, 0xffff, RZ, 0xc0, !PT ;  /* 0x0000ffff112b4812 */ /* 0x000fe200078ec0ff */
[----:B--2-4-:R-:W-:Y:S06]  /*5340*/  @!P0 BRA `(.L_x_94) ;  /* 0x0000000000a48947 */ /* 0x014fec0003800000 */
[----:B------:R-:W-:Y:S01]  /*5350*/  IMAD.HI.U32 R24, R98, R39, RZ ;  /* 0x0000002762187227 */ /* 0x000fe200078e00ff */
[----:B------:R-:W-:Y:S02]  /*5360*/  ISETP.NE.AND P0, PT, R38, 0x1, PT ;  /* 0x000000012600780c */ /* 0x000fe40003f05270 */
[----:B------:R-:W-:Y:S01]  /*5370*/  ISETP.NE.AND P2, PT, R40, 0x1, PT ;  /* 0x000000012800780c */ /* 0x000fe20003f45270 */
[-C--:B------:R-:W-:Y:S01]  /*5380*/  IMAD.HI.U32 R22, R99, R92.reuse, RZ ;  /* 0x0000005c63167227 */ /* 0x080fe200078e00ff */
[----:B------:R-:W-:Y:S02]  /*5390*/  SHF.R.U32.HI R23, RZ, R97, R24 ;  /* 0x00000061ff177219 */ /* 0x000fe40000011618 */
[----:B------:R-:W-:Y:S01]  /*53a0*/  ISETP.NE.AND P3, PT, R42, 0x1, PT ;  /* 0x000000012a00780c */ /* 0x000fe20003f65270 */
[----:B------:R-:W-:Y:S01]  /*53b0*/  IMAD.HI.U32 R28, R43, R39, RZ ;  /* 0x000000272b1c7227 */ /* 0x000fe200078e00ff */
[----:B------:R-:W-:Y:S02]  /*53c0*/  SHF.R.U32.HI R22, RZ, R93, R22 ;  /* 0x0000005dff167219 */ /* 0x000fe40000011616 */
[----:B------:R-:W-:Y:S01]  /*53d0*/  SEL R3, R98, R23, !P0 ;  /* 0x0000001762037207 */ /* 0x000fe20004000000 */
[----:B------:R-:W-:Y:S01]  /*53e0*/  IMAD.HI.U32 R26, R45, R92, RZ ;  /* 0x0000005c2d1a7227 */ /* 0x000fe200078e00ff */
[----:B------:R-:W-:Y:S03]  /*53f0*/  SEL R7, R99, R22, !P3 ;  /* 0x0000001663077207 */ /* 0x000fe60005800000 */
[-C--:B------:R-:W-:Y:S01]  /*5400*/  IMAD.HI.U32 R22, R3, R36.reuse, RZ ;  /* 0x0000002403167227 */ /* 0x080fe200078e00ff */
[----:B------:R-:W-:Y:S03]  /*5410*/  SHF.R.U32.HI R26, RZ, R93, R26 ;  /* 0x0000005dff1a7219 */ /* 0x000fe6000001161a */
[----:B------:R-:W-:Y:S01]  /*5420*/  IMAD.HI.U32 R24, R7, R36, RZ ;  /* 0x0000002407187227 */ /* 0x000fe200078e00ff */
[----:B------:R-:W-:Y:S02]  /*5430*/  @P2 SHF.R.U32.HI R3, RZ, R37, R22 ;  /* 0x00000025ff032219 */ /* 0x000fe40000011616 */
[----:B------:R-:W-:Y:S02]  /*5440*/  SHF.R.U32.HI R22, RZ, R97, R28 ;  /* 0x00000061ff167219 */ /* 0x000fe4000001161c */
[----:B------:R-:W-:Y:S01]  /*5450*/  @P2 SHF.R.U32.HI R7, RZ, R37, R24 ;  /* 0x00000025ff072219 */ /* 0x000fe20000011618 */
[C---:B------:R-:W-:Y:S01]  /*5460*/  IMAD R2, R40.reuse, R3, RZ ;  /* 0x0000000328027224 */ /* 0x040fe200078e02ff */
[----:B------:R-:W-:Y:S02]  /*5470*/  SEL R5, R43, R22, !P0 ;  /* 0x000000162b057207 */ /* 0x000fe40004000000 */
[----:B------:R-:W-:Y:S01]  /*5480*/  SEL R3, R45, R26, !P3 ;  /* 0x0000001a2d037207 */ /* 0x000fe20005800000 */
[----:B------:R-:W-:Y:S01]  /*5490*/  IMAD R4, R40, R7, RZ ;  /* 0x0000000728047224 */ /* 0x000fe200078e02ff */
[C---:B------:R-:W-:Y:S01]  /*54a0*/  ISETP.GE.AND P0, PT, R5.reuse, R2, PT ;  /* 0x000000020500720c */ /* 0x040fe20003f06270 */
[----:B------:R-:W-:Y:S03]  /*54b0*/  IMAD.HI.U32 R6, R5, R36, RZ ;  /* 0x0000002405067227 */ /* 0x000fe600078e00ff */
[----:B------:R-:W-:Y:S01]  /*54c0*/  ISETP.GE.OR P0, PT, R3, R4, P0 ;  /* 0x000000040300720c */ /* 0x000fe20000706670 */
[----:B------:R-:W-:Y:S01]  /*54d0*/  IMAD.MOV R4, RZ, RZ, -R3 ;  /* 0x000000ffff047224 */ /* 0x000fe200078e0a03 */
[-C--:B------:R-:W-:Y:S03]  /*54e0*/  SHF.R.U32.HI R6, RZ, R37.reuse, R6 ;  /* 0x00000025ff067219 */ /* 0x080fe60000011606 */
[----:B------:R-:W-:Y:S01]  /*54f0*/  IMAD R45, R42, R4, R45 ;  /* 0x000000042a2d7224 */ /* 0x000fe200078e022d */
[----:B------:R-:W-:Y:S05]  /*5500*/  SEL R15, R5, R6, !P2 ;  /* 0x00000006050f7207 */ /* 0x000fea0005000000 */
[----:B------:R-:W-:Y:S02]  /*5510*/  IMAD.MOV R6, RZ, RZ, -R15 ;  /* 0x000000ffff067224 */ /* 0x000fe400078e0a0f */
[C---:B------:R-:W-:Y:S04]  /*5520*/  @!P0 IMAD.HI.U32 R2, R3.reuse, R36, RZ ;  /* 0x0000002403028227 */ /* 0x040fe800078e00ff */
[----:B------:R-:W-:Y:S01]  /*5530*/  IMAD R6, R40, R6, R5 ;  /* 0x0000000628067224 */ /* 0x000fe200078e0205 */
[----:B------:R-:W-:Y:S04]  /*5540*/  @!P0 SHF.R.U32.HI R2, RZ, R37, R2 ;  /* 0x00000025ff028219 */ /* 0x000fe80000011602 */
[----:B------:R-:W-:Y:S02]  /*5550*/  @!P0 SEL R0, R3, R2, !P2 ;  /* 0x0000000203008207 */ /* 0x000fe40005000000 */
[----:B------:R-:W-:Y:S02]  /*5560*/  IADD3 R2, PT, PT, -R5, RZ, RZ ;  /* 0x000000ff05027210 */ /* 0x000fe40007ffe1ff */
[----:B------:R-:W-:Y:S01]  /*5570*/  @!P0 IADD3 R8, PT, PT, R15, -R0, RZ ;  /* 0x800000000f088210 */ /* 0x000fe20007ffe0ff */
[----:B------:R-:W-:Y:S02]  /*5580*/  @!P0 IMAD R0, R7, R6, R0 ;  /* 0x0000000607008224 */ /* 0x000fe400078e0200 */
[----:B------:R-:W-:Y:S02]  /*5590*/  IMAD R43, R38, R2, R43 ;  /* 0x00000002262b7224 */ /* 0x000fe400078e022b */
[----:B------:R-:W-:Y:S02]  /*55a0*/  @!P0 IMAD R5, R8, R40, R3 ;  /* 0x0000002808058224 */ /* 0x000fe400078e0203 */
[----:B------:R-:W-:Y:S04]  /*55b0*/  @!P0 IMAD.MOV.U32 R3, RZ, RZ, R0 ;  /* 0x000000ffff038224 */ /* 0x000fe800078e0000 */
[----:B------:R-:W-:Y:S02]  /*55c0*/  IMAD R45, R3, R42, R45 ;  /* 0x0000002a032d7224 */ /* 0x000fe400078e022d */
[----:B------:R-:W-:Y:S07]  /*55d0*/  IMAD R43, R5, R38, R43 ;  /* 0x00000026052b7224 */ /* 0x000fee00078e022b */
.L_x_94:
[----:B-1----:R-:W-:Y:S01]  /*55e0*/  @!P1 ISETP.NE.AND P0, PT, R10, 0x1, PT ;  /* 0x000000010a00980c */ /* 0x002fe20003f05270 */
[----:B------:R-:W-:Y:S01]  /*55f0*/  @!P1 IMAD.HI.U32 R0, R45, R12, RZ ;  /* 0x0000000c2d009227 */ /* 0x000fe200078e00ff */
[----:B------:R-:W-:Y:S01]  /*5600*/  @!P1 ISETP.NE.AND P2, PT, R9, 0x1, PT ;  /* 0x000000010900980c */ /* 0x000fe20003f45270 */
[----:B------:R-:W-:Y:S01]  /*5610*/  ULOP3.LUT UP0, URZ, UR48, 0x1b0, URZ, 0xc0, !UPT ;  /* 0x000001b030ff7892 */ /* 0x000fe2000f80c0ff */
[----:B------:R-:W-:Y:S01]  /*5620*/  R2UR UR42, R21 ;  /* 0x00000000152a72ca */ /* 0x000fe200000e0000 */
[----:B------:R-:W-:Y:S01]  /*5630*/  @!P1 IMAD.HI.U32 R3, R43, R11, RZ ;  /* 0x0000000b2b039227 */ /* 0x000fe200078e00ff */
[----:B------:R-:W-:Y:S02]  /*5640*/  @!P1 SHF.R.U32.HI R0, RZ, R13, R0 ;  /* 0x0000000dff009219 */ /* 0x000fe40000011600 */
[----:B------:R-:W-:Y:S01]  /*5650*/  R2UR UR41, R20 ;  /* 0x00000000142972ca */ /* 0x000fe200000e0000 */
[----:B------:R-:W-:Y:S01]  /*5660*/  VIADD R112, R112, 0x1 ;  /* 0x0000000170707836 */ /* 0x000fe20000000000 */
[----:B------:R-:W-:Y:S02]  /*5670*/  @!P1 SHF.R.U32.HI R2, RZ, R14, R3 ;  /* 0x0000000eff029219 */ /* 0x000fe40000011603 */
[----:B------:R-:W-:Y:S02]  /*5680*/  @!P1 SEL R3, R45, R0, !P2 ;  /* 0x000000002d039207 */ /* 0x000fe40005000000 */
[----:B------:R-:W-:Y:S02]  /*5690*/  @!P1 SEL R2, R43, R2, !P0 ;  /* 0x000000022b029207 */ /* 0x000fe40004000000 */
[----:B------:R-:W-:Y:S01]  /*56a0*/  @P4 SHF.R.U32.HI R103, RZ, 0x10, R17 ;  /* 0x00000010ff674819 */ /* 0x000fe20000011611 */
[----:B------:R-:W-:Y:S02]  /*56b0*/  USHF.L.U32 UR42, UR42, 0x6, URZ ;  /* 0x000000062a2a7899 */ /* 0x000fe400080006ff */
[----:B------:R-:W-:Y:S02]  /*56c0*/  @!P1 IMAD.IADD R0, R2, 0x1, -R3 ;  /* 0x0000000102009824 */ /* 0x000fe400078e0a03 */
[----:B------:R-:W-:Y:S01]  /*56d0*/  @!P1 IMAD.IADD R2, R3, 0x1, -R2 ;  /* 0x0000000103029824 */ /* 0x000fe200078e0a02 */
[----:B------:R-:W-:Y:S01]  /*56e0*/  USHF.L.U32 UR41, UR41, 0x7, URZ ;  /* 0x0000000729297899 */ /* 0x000fe200080006ff */
[----:B------:R-:W-:Y:S02]  /*56f0*/  @!P1 IMAD R45, R0, R9, R45 ;  /* 0x00000009002d9224 */ /* 0x000fe400078e022d */
[----:B------:R-:W-:Y:S01]  /*5700*/  @!P1 IMAD R43, R2, R10, R43 ;  /* 0x0000000a022b9224 */ /* 0x000fe200078e022b */
[----:B------:R-:W-:Y:S08]  /*5710*/  BRA.U !UP0, `(.L_x_95) ;  /* 0x0000000108407547 */ /* 0x000ff0000b800000 */
[----:B------:R-:W1:Y:S01]  /*5720*/  LDCU.64 UR8, c[0x4][0x80] ;  /* 0x01001000ff0877ac */ /* 0x000e620008000a00 */
[----:B------:R-:W-:Y:S01]  /*5730*/  MOV R3, 0x0 ;  /* 0x0000000000037802 */ /* 0x000fe20000000f00 */
[----:B------:R-:W-:Y:S02]  /*5740*/  HFMA2 R12, -RZ, RZ, 0, 5.9604644775390625e-08 ;  /* 0x00000001ff0c7431 */ /* 0x000fe400000001ff */
[----:B------:R-:W-:Y:S02]  /*5750*/  IMAD.MOV.U32 R8, RZ, RZ, 0x70 ;  /* 0x00000070ff087424 */ /* 0x000fe400078e00ff */
[----:B------:R-:W-:Y:S01]  /*5760*/  IMAD.MOV.U32 R13, RZ, RZ, RZ ;  /* 0x000000ffff0d7224 */ /* 0x000fe200078e00ff */
[----:B------:R-:W2:Y:S01]  /*5770*/  LDCU.64 UR6, c[0x4][0x88] ;  /* 0x01001100ff0677ac */ /* 0x000ea20008000a00 */
[----:B------:R-:W3:Y:S01]  /*5780*/  LDC.64 R2, c[0x4][R3] ;  /* 0x0100000003027b82 */ /* 0x000ee20000000a00 */
[----:B------:R-:W4:Y:S01]  /*5790*/  LDCU.64 UR4, c[0x4][0x8] ;  /* 0x01000100ff0477ac */ /* 0x000f220008000a00 */
[----:B-1----:R-:W-:Y:S01]  /*57a0*/  MOV R5, UR9 ;  /* 0x0000000900057c02 */ /* 0x002fe20008000f00 */
[----:B------:R-:W-:Y:S01]  /*57b0*/  IMAD.U32 R4, RZ, RZ, UR8 ;  /* 0x00000008ff047e24 */ /* 0x000fe2000f8e00ff */
[----:B--2---:R-:W-:Y:S01]  /*57c0*/  MOV R7, UR7 ;  /* 0x0000000700077c02 */ /* 0x004fe20008000f00 */
[----:B------:R-:W-:Y:S01]  /*57d0*/  IMAD.U32 R6, RZ, RZ, UR6 ;  /* 0x00000006ff067e24 */ /* 0x000fe2000f8e00ff */
[----:B----4-:R-:W-:Y:S01]  /*57e0*/  MOV R11, UR5 ;  /* 0x00000005000b7c02 */ /* 0x010fe20008000f00 */
[----:B------:R-:W-:Y:S02]  /*57f0*/  IMAD.U32 R10, RZ, RZ, UR4 ;  /* 0x00000004ff0a7e24 */ /* 0x000fe4000f8e00ff */
[----:B------:R-:W-:Y:S07]  /*5800*/  LEPC R20, `(.L_x_95) ;  /* 0x000000001014794e */ /* 0x000fee0000000000 */
[----:B---3-5:R-:W-:Y:S05]  /*5810*/  CALL.ABS.NOINC R2 ;  /* 0x0000000002007343 */ /* 0x028fea0003c00000 */
.L_x_95:
[----:B------:R-:W-:Y:S01]  /*5820*/  LOP3.LUT P0, RZ, R109, 0x1b0, RZ, 0xc0, !PT ;  /* 0x000001b06dff7812 */ /* 0x000fe2000780c0ff */
[----:B------:R-:W-:Y:S11]  /*5830*/  BSSY.RECONVERGENT B6, `(.L_x_96) ;  /* 0x0000013000067945 */ /* 0x000ff60003800200 */
[----:B------:R-:W-:Y:S01]  /*5840*/  @!UPT UIADD3 URZ, UPT, UPT, URZ, URZ, URZ ;  /* 0x000000fffffff290 */ /* 0x000fe2000fffe0ff */
[----:B------:R-:W-:Y:S05]  /*5850*/  @!P0 BRA `(.L_x_97) ;  /* 0x0000000000408947 */ /* 0x000fea0003800000 */
        /* <DEDUP_REMOVED lines=16> */
.L_x_97:
[----:B------:R-:W-:Y:S05]  /*5960*/  BSYNC.RECONVERGENT B6 ;  /* 0x0000000000067941 */ /* 0x000fea0003800200 */
.L_x_96:
[----:B------:R-:W-:Y:S01]  /*5970*/  ISETP.NE.U32.AND P4, PT, R90, RZ, PT ;  /* 0x000000ff5a00720c */ /* 0x000fe20003f85070 */
[----:B------:R-:W-:Y:S01]  /*5980*/  UISETP.NE.AND UP2, UPT, UR50, URZ, UPT ;  /* 0x000000ff3200728c */ /* 0x000fe2000bf45270 */
[----:B------:R-:W-:Y:S01]  /*5990*/  ISETP.NE.U32.AND P2, PT, RZ, UR38, PT ;  /* 0x00000026ff007c0c */ /* 0x000fe2000bf45070 */
[----:B------:R-:W-:Y:S01]  /*59a0*/  UISETP.NE.U32.AND UP1, UPT, UR44, URZ, UPT ;  /* 0x000000ff2c00728c */ /* 0x000fe2000bf25070 */
[----:B------:R-:W-:Y:S01]  /*59b0*/  ISETP.NE.AND.EX P4, PT, R91, RZ, PT, P4 ;  /* 0x000000ff5b00720c */ /* 0x000fe20003f85340 */
[----:B------:R-:W-:Y:S01]  /*59c0*/  UPLOP3.LUT UP0, UPT, UPT, UPT, UPT, 0x40, 0x4 ;  /* 0x000000000004789c */ /* 0x000fe20003f0e870 */
[----:B------:R-:W-:Y:S01]  /*59d0*/  ISETP.NE.AND.EX P2, PT, RZ, UR39, PT, P2 ;  /* 0x00000027ff007c0c */ /* 0x000fe2000bf45320 */
[----:B------:R-:W-:Y:S01]  /*59e0*/  UISETP.NE.AND.EX UP1, UPT, UR45, URZ, UPT, UP1 ;  /* 0x000000ff2d00728c */ /* 0x000fe2000bf25310 */
[----:B------:R-:W-:Y:S04]  /*59f0*/  PLOP3.LUT P1, PT, PT, PT, UP2, 0x80, 0x8 ;  /* 0x000000000008781c */ /* 0x000fe80003f2f028 */
[----:B------:R-:W-:Y:S06]  /*5a00*/  @UP2 UPLOP3.LUT UP0, UPT, UPT, UPT, UP1, 0x80, 0x8 ;  /* 0x000000000008289c */ /* 0x000fec0003f0f010 */
[----:B------:R-:W-:Y:S01]  /*5a10*/  PLOP3.LUT P0, PT, PT, PT, UP0, 0x80, 0x8 ;  /* 0x000000000008781c */ /* 0x000fe20003f0f008 */
[----:B------:R-:W-:Y:S01]  /*5a20*/  @!UPT UIADD3 URZ, UPT, UPT, URZ, URZ, URZ ;  /* 0x000000fffffff290 */ /* 0x000fe2000fffe0ff */
[----:B------:R-:W-:Y:S11]  /*5a30*/  BRA.U !UP1, `(.L_x_98) ;  /* 0x0000000109387547 */ /* 0x000ff6000b800000 */
[----:B------:R-:W-:Y:S01]  /*5a40*/  UISETP.NE.U32.AND UP0, UPT, UR38, URZ, UPT ;  /* 0x000000ff2600728c */ /* 0x000fe2000bf05070 */
[----:B------:R-:W-:Y:S02]  /*5a50*/  HFMA2 R0, -RZ, RZ, 0, 5.9604644775390625e-08 ;  /* 0x00000001ff007431 */ /* 0x000fe400000001ff */
[----:B------:R-:W-:Y:S01]  /*5a60*/  IMAD.MOV.U32 R95, RZ, RZ, 0x1 ;  /* 0x00000001ff5f7424 */ /* 0x000fe200078e00ff */
[----:B------:R-:W-:Y:S06]  /*5a70*/  UISETP.NE.AND.EX UP0, UPT, UR39, URZ, UPT, UP0 ;  /* 0x000000ff2700728c */ /* 0x000fec000bf05300 */
[----:B------:R-:W-:Y:S05]  /*5a80*/  PLOP3.LUT P3, PT, PT, PT, UP0, 0x80, 0x8 ;  /* 0x000000000008781c */ /* 0x000fea0003f6f008 */
[----:B------:R-:W1:Y:S01]  /*5a90*/  @UP0 LDCU.64 UR6, c[0x0][0x888] ;  /* 0x00011100ff0607ac */ /* 0x000e620008000a00 */
[----:B------:R-:W-:Y:S07]  /*5aa0*/  @UP0 UIMAD UR4, UR36, UR44, URZ ;  /* 0x0000002c240402a4 */ /* 0x000fee000f8e02ff */
[----:B------:R-:W-:Y:S01]  /*5ab0*/  @!P3 PRMT R95, R0, 0x7610, R95 ;  /* 0x00007610005fb816 */ /* 0x000fe2000000005f */
[----:B-1----:R-:W-:Y:S03]  /*5ac0*/  @UP0 UIMAD.WIDE UR6, UR4, 0x4, UR6 ;  /* 0x00000004040608a5 */ /* 0x002fe6000f8e0206 */
[----:B------:R-:W1:Y:S03]  /*5ad0*/  @!UP0 LDCU UR4, c[0x0][0x880] ;  /* 0x00011000ff0487ac */ /* 0x000e660008000800 */
[----:B------:R-:W-:Y:S01]  /*5ae0*/  IMAD.U32 R2, RZ, RZ, UR6 ;  /* 0x00000006ff027e24 */ /* 0x000fe2000f8e00ff */
[----:B------:R-:W-:Y:S05]  /*5af0*/  MOV R3, UR7 ;  /* 0x0000000700037c02 */ /* 0x000fea0008000f00 */
[----:B-----5:R2:W5:Y:S02]  /*5b00*/  @P3 LDG.E R49, desc[UR46][R2.64] ;  /* 0x0000002e02313981 */ /* 0x020564000c1e1900 */
[----:B-12---:R-:W-:Y:S02]  /*5b10*/  @!P3 IMAD.U32 R49, RZ, RZ, UR4 ;  /* 0x00000004ff31be24 */ /* 0x006fe4000f8e00ff */
.L_x_98:
[----:B------:R-:W-:Y:S05]  /*5b20*/  @!P4 BRA `(.L_x_99) ;  /* 0x000000000020c947 */ /* 0x000fea0003800000 */
[----:B------:R-:W-:Y:S04]  /*5b30*/  ISETP.NE.U32.AND P3, PT, R88, RZ, PT ;  /* 0x000000ff5800720c */ /* 0x000fe80003f65070 */
[----:B------:R-:W-:Y:S11]  /*5b40*/  ISETP.NE.AND.EX P3, PT, R89, RZ, PT, P3 ;  /* 0x000000ff5900720c */ /* 0x000ff60003f65330 */
[----:B------:R-:W-:Y:S02]  /*5b50*/  @!UPT UIADD3 URZ, UPT, UPT, URZ, URZ, URZ ;  /* 0x000000fffffff290 */ /* 0x000fe4000fffe0ff */
[----:B------:R-:W1:Y:S01]  /*5b60*/  @P3 LDC.64 R2, c[0x0][0x8a8] ;  /* 0x00022a00ff023b82 */ /* 0x000e620000000a00 */
[----:B------:R-:W-:Y:S04]  /*5b70*/  @P3 IMAD R0, R90, UR36, RZ ;  /* 0x000000245a003c24 */ /* 0x000fe8000f8e02ff */
[----:B-1----:R-:W-:Y:S05]  /*5b80*/  @P3 IMAD.WIDE R2, R0, 0x4, R2 ;  /* 0x0000000400023825 */ /* 0x002fea00078e0202 */
[----:B-----5:R1:W5:Y:S02]  /*5b90*/  @P3 LDG.E R47, desc[UR46][R2.64] ;  /* 0x0000002e022f3981 */ /* 0x020364000c1e1900 */
[----:B-1----:R-:W2:Y:S02]  /*5ba0*/  @!P3 LDC R47, c[0x0][0x8a0] ;  /* 0x00022800ff2fbb82 */ /* 0x002ea40000000800 */
.L_x_99:
[----:B-----5:R-:W-:Y:S01]  /*5bb0*/  FSETP.NEU.AND P4, PT, R49, RZ, PT ;  /* 0x000000ff3100720b */ /* 0x020fe20003f8d000 */
[----:B------:R-:W-:Y:S01]  /*5bc0*/  BSSY B1, `(.L_x_100) ;  /* 0x0000042000017945 */ /* 0x000fe20003800000 */
[----:B------:R-:W-:Y:S01]  /*5bd0*/  SEL R7, RZ, 0xffffffff, P2 ;  /* 0xffffffffff077807 */ /* 0x000fe20001000000 */
[----:B------:R-:W-:Y:S01]  /*5be0*/  IMAD.MOV.U32 R115, RZ, RZ, 0x1 ;  /* 0x00000001ff737424 */ /* 0x000fe200078e00ff */
[----:B------:R-:W-:Y:S02]  /*5bf0*/  LOP3.LUT P3, RZ, R95, 0xff, RZ, 0xc0, !PT ;  /* 0x000000ff5fff7812 */ /* 0x000fe4000786c0ff */
[----:B------:R-:W-:Y:S02]  /*5c00*/  CS2R R86, SRZ ;  /* 0x0000000000567805 */ /* 0x000fe4000001ff00 */
[----:B------:R-:W-:Y:S02]  /*5c10*/  @P1 SEL R4, RZ, 0xffffffff, P4 ;  /* 0xffffffffff041807 */ /* 0x000fe40002000000 */
[----:B------:R-:W-:Y:S02]  /*5c20*/  CS2R R84, SRZ ;  /* 0x0000000000547805 */ /* 0x000fe4000001ff00 */
[----:B------:R-:W-:Y:S02]  /*5c30*/  LEA R0, R105, UR49, 0x3 ;  /* 0x0000003169007c11 */ /* 0x000fe4000f8e18ff */
[----:B------:R-:W-:Y:S02]  /*5c40*/  CS2R R82, SRZ ;  /* 0x0000000000527805 */ /* 0x000fe4000001ff00 */
[----:B------:R-:W-:Y:S02]  /*5c50*/  @P0 SEL R4, R7, R4, !P3 ;  /* 0x0000000407040207 */ /* 0x000fe40005800000 */
[----:B------:R-:W-:Y:S02]  /*5c60*/  CS2R R80, SRZ ;  /* 0x0000000000507805 */ /* 0x000fe4000001ff00 */
[----:B------:R-:W-:Y:S02]  /*5c70*/  LEA R113, R44, UR49, 0x3 ;  /* 0x000000312c717c11 */ /* 0x000fe4000f8e18ff */
[----:B------:R-:W-:Y:S02]  /*5c80*/  @P1 LOP3.LUT R4, R4, 0x1, RZ, 0xc0, !PT ;  /* 0x0000000104041812 */ /* 0x000fe400078ec0ff */
[----:B------:R-:W-:Y:S02]  /*5c90*/  SHF.L.U32 R2, R107, 0x1f, RZ ;  /* 0x0000001f6b027819 */ /* 0x000fe400000006ff */
[----:B------:R-:W-:Y:S02]  /*5ca0*/  ISETP.NE.U32.OR P6, PT, R4, 0x1, !P1 ;  /* 0x000000010400780c */ /* 0x000fe40004fc5470 */
[----:B------:R-:W-:Y:S02]  /*5cb0*/  PLOP3.LUT P2, PT, PT, PT, UP1, 0x80, 0x8 ;  /* 0x000000000008781c */ /* 0x000fe40003f4f018 */
[----:B------:R-:W-:Y:S02]  /*5cc0*/  LEA.HI R5, R44, R44, RZ, 0x1 ;  /* 0x0000002c2c057211 */ /* 0x000fe400078f08ff */
[----:B------:R-:W-:Y:S02]  /*5cd0*/  SEL R4, RZ, 0xffffffff, P4 ;  /* 0xffffffffff047807 */ /* 0x000fe40002000000 */
[----:B------:R-:W-:Y:S01]  /*5ce0*/  P2R R114, PR, RZ, 0x40 ;  /* 0x00000040ff727803 */ /* 0x000fe20000000000 */
[C---:B------:R-:W-:Y:S01]  /*5cf0*/  IMAD.SHL.U32 R3, R5.reuse, 0x40, RZ ;  /* 0x0000004005037824 */ /* 0x040fe200078e00ff */
[----:B------:R-:W-:Y:S03]  /*5d00*/  LOP3.LUT R5, R5, 0xffe, RZ, 0xc0, !PT ;  /* 0x00000ffe05057812 */ /* 0x000fe600078ec0ff */
[----:B------:R-:W-:Y:S02]  /*5d10*/  @P6 SHF.L.U32 R9, R104, 0x1f, RZ ;  /* 0x0000001f68096819 */ /* 0x000fe400000006ff */
[----:B------:R-:W-:Y:S01]  /*5d20*/  @P2 SEL R4, R7, R4, !P3 ;  /* 0x0000000407042207 */ /* 0x000fe20005800000 */
[----:B------:R-:W-:Y:S01]  /*5d30*/  IMAD.IADD R48, R44, 0x1, -R5 ;  /* 0x000000012c307824 */ /* 0x000fe200078e0a05 */
[----:B------:R-:W1:Y:S01]  /*5d40*/  @P6 SYNCS.PHASECHK.TRANS64.TRYWAIT P1, [R0+URZ+0x110], R9 ;  /* 0x00011009000065a7 */ /* 0x000e6200080211ff */
[----:B------:R-:W-:Y:S02]  /*5d50*/  LOP3.LUT R3, R3, 0xffffff80, RZ, 0xc0, !PT ;  /* 0xffffff8003037812 */ /* 0x000fe400078ec0ff */
[----:B------:R-:W-:Y:S03]  /*5d60*/  LOP3.LUT R4, R4, 0x1, RZ, 0xc0, !PT ;  /* 0x0000000104047812 */ /* 0x000fe600078ec0ff */
[----:B------:R-:W-:Y:S01]  /*5d70*/  IMAD.IADD R3, R46, 0x1, R3 ;  /* 0x000000012e037824 */ /* 0x000fe200078e0203 */
[----:B------:R-:W-:Y:S03]  /*5d80*/  ISETP.NE.U32.AND P5, PT, R4, 0x1, PT ;  /* 0x000000010400780c */ /* 0x000fe60003fa5070 */
[----:B------:R-:W-:Y:S01]  /*5d90*/  IMAD R48, R48, 0x100000, R3 ;  /* 0x0010000030307824 */ /* 0x000fe200078e0203 */
[----:B------:R-:W-:Y:S01]  /*5da0*/  P2R R124, PR, RZ, 0x20 ;  /* 0x00000020ff7c7803 */ /* 0x000fe20000000000 */
[----:B------:R3:W4:Y:S01]  /*5db0*/  SYNCS.PHASECHK.TRANS64.TRYWAIT P0, [R113+URZ+0x160], R2 ;  /* 0x00016002710075a7 */ /* 0x00072200080011ff */
[----:B-1----:R-:W-:Y:S01]  /*5dc0*/  @P6 SEL R115, RZ, 0x1, !P1 ;  /* 0x00000001ff736807 */ /* 0x002fe20004800000 */
[----:B---3--:R-:W-:Y:S06]  /*5dd0*/  @!P6 BRA `(.L_x_101) ;  /* 0x000000000080e947 */ /* 0x008fec0003800000 */
[----:B------:R-:W-:Y:S01]  /*5de0*/  @P5 IMAD R5, R105, 0x1000, R100 ;  /* 0x0000100069055824 */ /* 0x000fe200078e0264 */
[----:B------:R-:W-:Y:S01]  /*5df0*/  ISETP.NE.AND P1, PT, R115, RZ, PT ;  /* 0x000000ff7300720c */ /* 0x000fe20003f25270 */
[----:B------:R-:W-:Y:S01]  /*5e00*/  BSSY B0, `(.L_x_102) ;  /* 0x000000b000007945 */ /* 0x000fe20003800000 */
[----:B------:R-:W-:Y:S01]  /*5e10*/  CS2R R82, SRZ ;  /* 0x0000000000527805 */ /* 0x000fe2000001ff00 */
[----:B------:R-:W-:Y:S01]  /*5e20*/  @P5 VIADD R4, R5, UR49 ;  /* 0x0000003105045c36 */ /* 0x000fe20008000000 */
[----:B------:R-:W-:Y:S02]  /*5e30*/  CS2R R80, SRZ ;  /* 0x0000000000507805 */ /* 0x000fe4000001ff00 */
[----:B------:R-:W-:Y:S02]  /*5e40*/  CS2R R86, SRZ ;  /* 0x0000000000567805 */ /* 0x000fe4000001ff00 */
[----:B------:R-:W-:Y:S01]  /*5e50*/  CS2R R84, SRZ ;  /* 0x0000000000547805 */ /* 0x000fe2000001ff00 */
[----:B------:R-:W-:Y:S04]  /*5e60*/  @P5 IMAD R4, R108, -0x10, R4 ;  /* 0xfffffff06c045824 */ /* 0x000fe800078e0204 */
[----:B------:R-:W-:Y:S05]  /*5e70*/  @P1 BRA `(.L_x_103) ;  /* 0x00000000000c1947 */ /* 0x000fea0003800000 */
[----:B------:R-:W-:Y:S04]  /*5e80*/  SHF.L.U32 R3, R104, 0x1f, RZ ;  /* 0x0000001f68037819 */ /* 0x000fe800000006ff */
[----:B------:R-:W1:Y:S02]  /*5e90*/  SYNCS.PHASECHK.TRANS64.TRYWAIT P1, [R0+URZ+0x110], R3 ;  /* 0x00011003000075a7 */ /* 0x000e6400080211ff */
[----:B-1----:R-:W-:Y:S05]  /*5ea0*/  @!P1 BRA `(.L_x_104) ;  /* 0x0000002800289947 */ /* 0x002fea0003800000 */
.L_x_103:
[----:B------:R-:W-:Y:S05]  /*5eb0*/  BSYNC B0 ;  /* 0x0000000000007941 */ /* 0x000fea0003800000 */
.L_x_102:
[----:B------:R-:W-:Y:S01]  /*5ec0*/  ISETP.NE.AND P1, PT, R124, RZ, PT ;  /* 0x000000ff7c00720c */ /* 0x000fe20003f25270 */
[----:B-1----:R-:W-:Y:S02]  /*5ed0*/  VIADD R3, R0, 0x120 ;  /* 0x0000012000037836 */ /* 0x002fe40000000000 */
[----:B------:R-:W-:Y:S02]  /*5ee0*/  IMAD.U32 R0, RZ, RZ, UR37 ;  /* 0x00000025ff007e24 */ /* 0x000fe4000f8e00ff */
[----:B------:R-:W-:Y:S03]  /*5ef0*/  VIADD R105, R105, 0x1 ;  /* 0x0000000169697836 */ /* 0x000fe60000000000 */
[----:B------:R-:W-:Y:S05]  /*5f00*/  PRMT R0, R0, 0x654, R3 ;  /* 0x0000065400007816 */ /* 0x000fea0000000003 */
[----:B------:R1:W3:Y:S04]  /*5f10*/  @P1 LDS.128 R80, [R5+UR49+0x200] ;  /* 0x0002003105501984 */ /* 0x0002e80008000c00 */
[----:B------:R1:W1:Y:S01]  /*5f20*/  @P1 LDS.128 R84, [R4+0x210] ;  /* 0x0002100004541984 */ /* 0x0002620000000c00 */
[C---:B------:R-:W-:Y:S01]  /*5f30*/  ISETP.NE.AND P1, PT, R105.reuse, 0x2, PT ;  /* 0x000000026900780c */ /* 0x040fe20003f25270 */
[----:B------:R-:W-:Y:S01]  /*5f40*/  @!PT LDS RZ, [RZ] ;  /* 0x00000000fffff984 */ /* 0x000fe20000000800 */
[----:B------:R-:W-:Y:S01]  /*5f50*/  @!PT LDS RZ, [RZ] ;  /* 0x00000000fffff984 */ /* 0x000fe20000000800 */
[----:B------:R-:W-:Y:S01]  /*5f60*/  @!PT LDS RZ, [RZ] ;  /* 0x00000000fffff984 */ /* 0x000fe20000000800 */
[----:B------:R-:W-:Y:S01]  /*5f70*/  @!PT LDS RZ, [RZ] ;  /* 0x00000000fffff984 */ /* 0x000fe20000000800 */
[----:B------:R5:W-:Y:S06]  /*5f80*/  MEMBAR.ALL.CTA ;  /* 0x0000000000007992 */ /* 0x000bec0000008000 */
[----:B-----5:R-:W5:Y:S01]  /*5f90*/  FENCE.VIEW.ASYNC.S ;  /* 0x00000000000073c6 */ /* 0x020f620000000000 */
[----:B------:R-:W-:Y:S02]  /*5fa0*/  SEL R3, RZ, 0x1, P1 ;  /* 0x00000001ff037807 */ /* 0x000fe40000800000 */
[----:B------:R-:W-:Y:S02]  /*5fb0*/  SEL R105, R105, RZ, P1 ;  /* 0x000000ff69697207 */ /* 0x000fe40000800000 */
[----:B------:R-:W-:Y:S01]  /*5fc0*/  LOP3.LUT R104, R104, R3, RZ, 0x3c, !PT ;  /* 0x0000000368687212 */ /* 0x000fe200078e3cff */
[----:B-----5:R1:W-:Y:S06]  /*5fd0*/  SYNCS.ARRIVE.TRANS64.RED.A1T0 RZ, [R0+URZ], RZ ;  /* 0x000000ff00ff79a7 */ /* 0x0203ec00081004ff */
.L_x_101:
[----:B------:R-:W-:Y:S05]  /*5fe0*/  BSYNC B1 ;  /* 0x0000000000017941 */ /* 0x000fea0003800000 */
.L_x_100:
[----:B-1----:R-:W-:Y:S04]  /*5ff0*/  SHF.R.U32.HI R0, RZ, 0x15, R48 ;  /* 0x00000015ff007819 */ /* 0x002fe80000011630 */
[----:B------:R-:W-:Y:S01]  /*6000*/  LOP3.LUT P1, RZ, R0, 0x3, R101, 0x48, !PT ;  /* 0x0000000300ff7812 */ /* 0x000fe20007824865 */
[----:B------:R-:W-:Y:S01]  /*6010*/  @!UPT UIADD3 URZ, UPT, UPT, URZ, URZ, URZ ;  /* 0x000000fffffff290 */ /* 0x000fe2000fffe0ff */
[----:B----4-:R-:W-:Y:S11]  /*6020*/  @P0 BRA `(.L_x_105) ;  /* 0x0000000000080947 */ /* 0x010ff60003800000 */
[----:B------:R-:W1:Y:S02]  /*6030*/  SYNCS.PHASECHK.TRANS64.TRYWAIT P0, [R113+URZ+0x160], R2 ;  /* 0x00016002710075a7 */ /* 0x000e6400080011ff */
[----:B-1----:R-:W-:Y:S05]  /*6040*/  @!P0 BRA `(.L_x_106) ;  /* 0x0000002400d48947 */ /* 0x002fea0003800000 */
.L_x_105:
[----:B------:R-:W-:Y:S05]  /*6050*/  @!P1 BRA `(.L_x_107) ;  /* 0x0000000000409947 */ /* 0x000fea0003800000 */
[----:B------:R-:W4:Y:S01]  /*6060*/  LDCU.64 UR8, c[0x4][0x70] ;  /* 0x01000e00ff0877ac */ /* 0x000f220008000a00 */
[----:B------:R-:W-:Y:S01]  /*6070*/  MOV R3, 0x0 ;  /* 0x0000000000037802 */ /* 0x000fe20000000f00 */
[----:B------:R-:W-:Y:S02]  /*6080*/  HFMA2 R12, -RZ, RZ, 0, 5.9604644775390625e-08 ;  /* 0x00000001ff0c7431 */ /* 0x000fe400000001ff */
[----:B------:R-:W-:Y:S02]  /*6090*/  IMAD.MOV.U32 R8, RZ, RZ, 0x192 ;  /* 0x00000192ff087424 */ /* 0x000fe400078e00ff */
[----:B------:R-:W-:Y:S01]  /*60a0*/  IMAD.MOV.U32 R13, RZ, RZ, RZ ;  /* 0x000000ffff0d7224 */ /* 0x000fe200078e00ff */
[----:B------:R-:W5:Y:S01]  /*60b0*/  LDCU.64 UR6, c[0x4][0x78] ;  /* 0x01000f00ff0677ac */ /* 0x000f620008000a00 */
[----:B-1----:R-:W1:Y:S01]  /*60c0*/  LDC.64 R2, c[0x4][R3] ;  /* 0x0100000003027b82 */ /* 0x002e620000000a00 */
[----:B------:R-:W2:Y:S01]  /*60d0*/  LDCU.64 UR4, c[0x4][0x10] ;  /* 0x01000200ff0477ac */ /* 0x000ea20008000a00 */
[----:B----4-:R-:W-:Y:S01]  /*60e0*/  MOV R5, UR9 ;  /* 0x0000000900057c02 */ /* 0x010fe20008000f00 */
[----:B------:R-:W-:Y:S01]  /*60f0*/  IMAD.U32 R4, RZ, RZ, UR8 ;  /* 0x00000008ff047e24 */ /* 0x000fe2000f8e00ff */
[----:B-----5:R-:W-:Y:S01]  /*6100*/  MOV R7, UR7 ;  /* 0x0000000700077c02 */ /* 0x020fe20008000f00 */
[----:B------:R-:W-:Y:S01]  /*6110*/  IMAD.U32 R6, RZ, RZ, UR6 ;  /* 0x00000006ff067e24 */ /* 0x000fe2000f8e00ff */
[----:B--2---:R-:W-:Y:S01]  /*6120*/  MOV R11, UR5 ;  /* 0x00000005000b7c02 */ /* 0x004fe20008000f00 */
[----:B------:R-:W-:Y:S02]  /*6130*/  IMAD.U32 R10, RZ, RZ, UR4 ;  /* 0x00000004ff0a7e24 */ /* 0x000fe4000f8e00ff */
[----:B------:R-:W-:Y:S07]  /*6140*/  LEPC R20, `(.L_x_107) ;  /* 0x000000001014794e */ /* 0x000fee0000000000 */
[----:B-1-3--:R-:W-:Y:S05]  /*6150*/  CALL.ABS.NOINC R2 ;  /* 0x0000000002007343 */ /* 0x00afea0003c00000 */
.L_x_107:
[-C--:B---3--:R-:W-:Y:S01]  /*6160*/  F2FP.F16.E5M2.UNPACK_B R51, R80.reuse ;  /* 0x00000050ff33723e */ /* 0x088fe200020004ff */
[----:B------:R-:W-:Y:S05]  /*6170*/  WARPSYNC.ALL ;  /* 0x0000000000007948 */ /* 0x000fea0003800000 */
[----:B------:R-:W-:Y:S01]  /*6180*/  R2UR UR4, R48 ;  /* 0x00000000300472ca */ /* 0x000fe200000e0000 */
[--C-:B------:R-:W-:Y:S01]  /*6190*/  HADD2.F32 R50, -RZ, R51.reuse.H0_H0 ;  /* 0x20000033ff327230 */ /* 0x100fe20000004100 */
[----:B------:R-:W-:Y:S01]  /*61a0*/  F2FP.F16.E5M2.UNPACK_B R53, R80.H1 ;  /* 0x00000050ff35723e */ /* 0x000fe200030004ff */
[----:B------:R-:W-:Y:S01]  /*61b0*/  HADD2.F32 R51, -RZ, R51.H1_H1 ;  /* 0x30000033ff337230 */ /* 0x000fe20000004100 */
[-C--:B------:R-:W-:Y:S01]  /*61c0*/  F2FP.F16.E5M2.UNPACK_B R55, R81.reuse ;  /* 0x00000051ff37723e */ /* 0x080fe200020004ff */
[----:B------:R-:W-:Y:S01]  /*61d0*/  BSSY.RECONVERGENT B0, `(.L_x_108) ;  /* 0x0000099000007945 */ /* 0x000fe20003800200 */
[----:B------:R-:W-:Y:S01]  /*61e0*/  F2FP.F16.E5M2.UNPACK_B R57, R81.H1 ;  /* 0x00000051ff39723e */ /* 0x000fe200030004ff */
[--C-:B------:R-:W-:Y:S01]  /*61f0*/  HADD2.F32 R52, -RZ, R53.reuse.H0_H0 ;  /* 0x20000035ff347230 */ /* 0x100fe20000004100 */
[-C--:B------:R-:W-:Y:S01]  /*6200*/  F2FP.F16.E5M2.UNPACK_B R59, R82.reuse ;  /* 0x00000052ff3b723e */ /* 0x080fe200020004ff */
[----:B------:R-:W-:Y:S01]  /*6210*/  HADD2.F32 R54, -RZ, R53.H1_H1 ;  /* 0x30000035ff367230 */ /* 0x000fe20000004100 */
[----:B------:R-:W-:Y:S01]  /*6220*/  F2FP.F16.E5M2.UNPACK_B R61, R82.H1 ;  /* 0x00000052ff3d723e */ /* 0x000fe200030004ff */
[--C-:B------:R-:W-:Y:S01]  /*6230*/  HADD2.F32 R53, -RZ, R55.reuse.H0_H0 ;  /* 0x20000037ff357230 */ /* 0x100fe20000004100 */
[-C--:B------:R-:W-:Y:S01]  /*6240*/  F2FP.F16.E5M2.UNPACK_B R63, R83.reuse ;  /* 0x00000053ff3f723e */ /* 0x080fe200020004ff */
[----:B------:R-:W-:Y:S01]  /*6250*/  LDTM.16dp32bit_t0_t15.x32 R4, tmem[UR4] ;  /* 0x00000004000479ee */ /* 0x000fe20008a80000 */
[----:B------:R-:W2:Y:S01]  /*6260*/  LDTM.16dp32bit_t16_t31.x32 R4, tmem[UR4+0x20] ;  /* 0x00002004000479ee */ /* 0x000ea20008aa0000 */
[----:B------:R-:W-:Y:S01]  /*6270*/  SHF.L.U32 R125, R102, 0x4, RZ ;  /* 0x00000004667d7819 */ /* 0x000fe200000006ff */
[----:B------:R-:W-:Y:S01]  /*6280*/  HADD2.F32 R56, -RZ, R55.H1_H1 ;  /* 0x30000037ff387230 */ /* 0x000fe20000004100 */
[----:B------:R-:W-:Y:S01]  /*6290*/  ISETP.NE.AND P6, PT, R114, RZ, PT ;  /* 0x000000ff7200720c */ /* 0x000fe20003fc5270 */
[----:B------:R-:W-:Y:S01]  /*62a0*/  HADD2.F32 R60, -RZ, R59.H1_H1 ;  /* 0x3000003bff3c7230 */ /* 0x000fe20000004100 */
[----:B------:R-:W-:Y:S01]  /*62b0*/  IADD3 R114, PT, PT, R100, UR49, RZ ;  /* 0x0000003164727c10 */ /* 0x000fe2000fffe0ff */
[----:B------:R-:W-:Y:S01]  /*62c0*/  HADD2.F32 R64, -RZ, R63.H1_H1 ;  /* 0x3000003fff407230 */ /* 0x000fe20000004100 */
[----:B------:R-:W-:Y:S01]  /*62d0*/  F2FP.F16.E5M2.UNPACK_B R65, R83.H1 ;  /* 0x00000053ff41723e */ /* 0x000fe200030004ff */
[--C-:B------:R-:W-:Y:S01]  /*62e0*/  HADD2.F32 R55, -RZ, R57.reuse.H0_H0 ;  /* 0x20000039ff377230 */ /* 0x100fe20000004100 */
[----:B------:R-:W-:Y:S01]  /*62f0*/  IADD3 R114, PT, PT, R114, R125, RZ ;  /* 0x0000007d72727210 */ /* 0x000fe20007ffe0ff */
[----:B------:R-:W-:Y:S01]  /*6300*/  HADD2.F32 R58, -RZ, R57.H1_H1 ;  /* 0x30000039ff3a7230 */ /* 0x000fe20000004100 */
[-C--:B------:R-:W-:Y:S01]  /*6310*/  F2FP.F16.E5M2.UNPACK_B R67, R84.reuse ;  /* 0x00000054ff43723e */ /* 0x080fe200020004ff */
[----:B------:R-:W-:Y:S01]  /*6320*/  HADD2.F32 R57, -RZ, R59.H0_H0 ;  /* 0x2000003bff397230 */ /* 0x000fe20000004100 */
[----:B------:R-:W-:Y:S01]  /*6330*/  F2FP.F16.E5M2.UNPACK_B R69, R84.H1 ;  /* 0x00000054ff45723e */ /* 0x000fe200030004ff */
[----:B------:R-:W-:Y:S01]  /*6340*/  HADD2.F32 R59, -RZ, R61.H0_H0 ;  /* 0x2000003dff3b7230 */ /* 0x000fe20000004100 */
[-C--:B------:R-:W-:Y:S01]  /*6350*/  F2FP.F16.E5M2.UNPACK_B R71, R85.reuse ;  /* 0x00000055ff47723e */ /* 0x080fe200020004ff */
[----:B------:R-:W-:Y:S01]  /*6360*/  HADD2.F32 R68, -RZ, R67.H1_H1 ;  /* 0x30000043ff447230 */ /* 0x000fe20000004100 */
[----:B------:R-:W-:Y:S01]  /*6370*/  F2FP.F16.E5M2.UNPACK_B R73, R85.H1 ;  /* 0x00000055ff49723e */ /* 0x000fe200030004ff */
[----:B------:R-:W-:Y:S01]  /*6380*/  HADD2.F32 R62, -RZ, R61.H1_H1 ;  /* 0x3000003dff3e7230 */ /* 0x000fe20000004100 */
[-C--:B------:R-:W-:Y:S01]  /*6390*/  F2FP.F16.E5M2.UNPACK_B R75, R86.reuse ;  /* 0x00000056ff4b723e */ /* 0x080fe200020004ff */
[----:B------:R-:W-:Y:S01]  /*63a0*/  HADD2.F32 R61, -RZ, R63.H0_H0 ;  /* 0x2000003fff3d7230 */ /* 0x000fe20000004100 */
[----:B------:R-:W-:Y:S01]  /*63b0*/  F2FP.F16.E5M2.UNPACK_B R77, R86.H1 ;  /* 0x00000056ff4d723e */ /* 0x000fe200030004ff */
[----:B------:R-:W-:Y:S01]  /*63c0*/  HADD2.F32 R72, -RZ, R71.H1_H1 ;  /* 0x30000047ff487230 */ /* 0x000fe20000004100 */
[----:B------:R-:W-:Y:S01]  /*63d0*/  F2FP.F16.E5M2.UNPACK_B R79, R87.H1 ;  /* 0x00000057ff4f723e */ /* 0x000fe200030004ff */
[C---:B--2---:R-:W-:Y:S01]  /*63e0*/  FMUL R0, R47.reuse, R4 ;  /* 0x000000042f007220 */ /* 0x044fe20000400000 */
[C---:B-1----:R-:W-:Y:S01]  /*63f0*/  FMUL R2, R47.reuse, R5 ;  /* 0x000000052f027220 */ /* 0x042fe20000400000 */
[C---:B------:R-:W-:Y:S01]  /*6400*/  FMUL R4, R47.reuse, R8 ;  /* 0x000000082f047220 */ /* 0x040fe20000400000 */
[----:B------:R-:W-:Y:S01]  /*6410*/  FMUL R5, R47, R9 ;  /* 0x000000092f057220 */ /* 0x000fe20000400000 */
[C---:B------:R-:W-:Y:S01]  /*6420*/  FFMA R0, R49.reuse, R50, R0 ;  /* 0x0000003231007223 */ /* 0x040fe20000000000 */
[----:B------:R-:W-:Y:S01]  /*6430*/  FFMA R2, R49, R51, R2 ;  /* 0x0000003331027223 */ /* 0x000fe20000000002 */
[C---:B------:R-:W-:Y:S01]  /*6440*/  FMUL R8, R47.reuse, R12 ;  /* 0x0000000c2f087220 */ /* 0x040fe20000400000 */
[C---:B------:R-:W-:Y:S01]  /*6450*/  FMUL R9, R47.reuse, R13 ;  /* 0x0000000d2f097220 */ /* 0x040fe20000400000 */
[C---:B------:R-:W-:Y:S01]  /*6460*/  FMUL R12, R47.reuse, R16 ;  /* 0x000000102f0c7220 */ /* 0x040fe20000400000 */
[C---:B------:R-:W-:Y:S01]  /*6470*/  FMUL R13, R47.reuse, R17 ;  /* 0x000000112f0d7220 */ /* 0x040fe20000400000 */
[C---:B------:R-:W-:Y:S01]  /*6480*/  FMUL R16, R47.reuse, R20 ;  /* 0x000000142f107220 */ /* 0x040fe20000400000 */
[C---:B------:R-:W-:Y:S01]  /*6490*/  FMUL R17, R47.reuse, R21 ;  /* 0x000000152f117220 */ /* 0x040fe20000400000 */
[C---:B------:R-:W-:Y:S01]  /*64a0*/  FMUL R20, R47.reuse, R24 ;  /* 0x000000182f147220 */ /* 0x040fe20000400000 */
[C---:B------:R-:W-:Y:S01]  /*64b0*/  FMUL R21, R47.reuse, R25 ;  /* 0x000000192f157220 */ /* 0x040fe20000400000 */
[----:B------:R-:W-:Y:S02]  /*64c0*/  HADD2.F32 R76, -RZ, R75.H1_H1 ;  /* 0x3000004bff4c7230 */ /* 0x000fe40000004100 */
[C---:B------:R-:W-:Y:S01]  /*64d0*/  FMUL R24, R47.reuse, R28 ;  /* 0x0000001c2f187220 */ /* 0x040fe20000400000 */
[C---:B------:R-:W-:Y:S01]  /*64e0*/  FMUL R25, R47.reuse, R29 ;  /* 0x0000001d2f197220 */ /* 0x040fe20000400000 */
[C---:B------:R-:W-:Y:S01]  /*64f0*/  FMUL R28, R47.reuse, R32 ;  /* 0x000000202f1c7220 */ /* 0x040fe20000400000 */
[C---:B------:R-:W-:Y:S01]  /*6500*/  FMUL R29, R47.reuse, R33 ;  /* 0x000000212f1d7220 */ /* 0x040fe20000400000 */
[C---:B------:R-:W-:Y:S01]  /*6510*/  FMUL R3, R47.reuse, R6 ;  /* 0x000000062f037220 */ /* 0x040fe20000400000 */
[C---:B------:R-:W-:Y:S01]  /*6520*/  FMUL R7, R47.reuse, R7 ;  /* 0x000000072f077220 */ /* 0x040fe20000400000 */
[C---:B------:R-:W-:Y:S01]  /*6530*/  FMUL R6, R47.reuse, R10 ;  /* 0x0000000a2f067220 */ /* 0x040fe20000400000 */
[----:B------:R-:W-:Y:S01]  /*6540*/  FMUL R11, R47, R11 ;  /* 0x0000000b2f0b7220 */ /* 0x000fe20000400000 */
[C---:B------:R-:W-:Y:S01]  /*6550*/  FFMA R3, R49.reuse, R52, R3 ;  /* 0x0000003431037223 */ /* 0x040fe20000000003 */
[C---:B------:R-:W-:Y:S01]  /*6560*/  FFMA R7, R49.reuse, R54, R7 ;  /* 0x0000003631077223 */ /* 0x040fe20000000007 */
[C---:B------:R-:W-:Y:S01]  /*6570*/  FFMA R4, R49.reuse, R53, R4 ;  /* 0x0000003531047223 */ /* 0x040fe20000000004 */
[----:B------:R-:W-:Y:S01]  /*6580*/  F2FP.F16.E5M2.UNPACK_B R50, R87 ;  /* 0x00000057ff32723e */ /* 0x000fe200020004ff */
[C---:B------:R-:W-:Y:S01]  /*6590*/  FFMA R5, R49.reuse, R56, R5 ;  /* 0x0000003831057223 */ /* 0x040fe20000000005 */
[----:B------:R-:W-:Y:S01]  /*65a0*/  FFMA R6, R49, R55, R6 ;  /* 0x0000003731067223 */ /* 0x000fe20000000006 */
[----:B------:R-:W-:Y:S01]  /*65b0*/  F2FP.SATFINITE.E5M2.F32.PACK_AB_MERGE_C R117, R7, R3, RZ ;  /* 0x000000030775723e */ /* 0x000fe200048060ff */
[C---:B------:R-:W-:Y:S01]  /*65c0*/  FFMA R11, R49.reuse, R58, R11 ;  /* 0x0000003a310b7223 */ /* 0x040fe2000000000b */
[C---:B------:R-:W-:Y:S01]  /*65d0*/  FFMA R8, R49.reuse, R57, R8 ;  /* 0x0000003931087223 */ /* 0x040fe20000000008 */
[----:B------:R-:W-:Y:S01]  /*65e0*/  ISETP.NE.AND P0, PT, R110, RZ, PT ;  /* 0x000000ff6e00720c */ /* 0x000fe20003f05270 */
[----:B------:R-:W-:Y:S01]  /*65f0*/  FFMA R9, R49, R60, R9 ;  /* 0x0000003c31097223 */ /* 0x000fe20000000009 */
[----:B------:R-:W-:Y:S01]  /*6600*/  F2FP.SATFINITE.E5M2.F32.PACK_AB_MERGE_C R116, R2, R0, R117 ;  /* 0x000000000274723e */ /* 0x000fe20004806075 */
[--C-:B------:R-:W-:Y:S01]  /*6610*/  HADD2.F32 R51, -RZ, R50.reuse.H0_H0 ;  /* 0x20000032ff337230 */ /* 0x100fe20000004100 */
[----:B------:R-:W-:Y:S01]  /*6620*/  F2FP.SATFINITE.E5M2.F32.PACK_AB_MERGE_C R117, R11, R6, RZ ;  /* 0x000000060b75723e */ /* 0x000fe200048060ff */
[----:B------:R-:W-:Y:S02]  /*6630*/  HADD2.F32 R50, -RZ, R50.H1_H1 ;  /* 0x30000032ff327230 */ /* 0x000fe40000004100 */
[C---:B------:R-:W-:Y:S01]  /*6640*/  FMUL R10, R47.reuse, R14 ;  /* 0x0000000e2f0a7220 */ /* 0x040fe20000400000 */
[----:B------:R-:W-:Y:S01]  /*6650*/  FMUL R15, R47, R15 ;  /* 0x0000000f2f0f7220 */ /* 0x000fe20000400000 */
[--C-:B------:R-:W-:Y:S01]  /*6660*/  HADD2.F32 R63, -RZ, R65.reuse.H0_H0 ;  /* 0x20000041ff3f7230 */ /* 0x100fe20000004100 */
[----:B------:R-:W-:Y:S01]  /*6670*/  F2FP.SATFINITE.E5M2.F32.PACK_AB_MERGE_C R117, R5, R4, R117 ;  /* 0x000000040575723e */ /* 0x000fe20004806075 */
[C---:B------:R-:W-:Y:S01]  /*6680*/  FFMA R10, R49.reuse, R59, R10 ;  /* 0x0000003b310a7223 */ /* 0x040fe2000000000a */
[C---:B------:R-:W-:Y:S01]  /*6690*/  FFMA R15, R49.reuse, R62, R15 ;  /* 0x0000003e310f7223 */ /* 0x040fe2000000000f */
[C---:B------:R-:W-:Y:S01]  /*66a0*/  FFMA R12, R49.reuse, R61, R12 ;  /* 0x0000003d310c7223 */ /* 0x040fe2000000000c */
[----:B------:R-:W-:Y:S01]  /*66b0*/  FFMA R13, R49, R64, R13 ;  /* 0x00000040310d7223 */ /* 0x000fe2000000000d */
[----:B------:R-:W-:Y:S02]  /*66c0*/  HADD2.F32 R66, -RZ, R65.H1_H1 ;  /* 0x30000041ff427230 */ /* 0x000fe40000004100 */
[C---:B------:R-:W-:Y:S01]  /*66d0*/  FMUL R14, R47.reuse, R18 ;  /* 0x000000122f0e7220 */ /* 0x040fe20000400000 */
[----:B------:R-:W-:Y:S02]  /*66e0*/  HADD2.F32 R65, -RZ, R67.H0_H0 ;  /* 0x20000043ff417230 */ /* 0x000fe40000004100 */
[----:B------:R-:W-:Y:S01]  /*66f0*/  FMUL R19, R47, R19 ;  /* 0x000000132f137220 */ /* 0x000fe20000400000 */
[--C-:B------:R-:W-:Y:S02]  /*6700*/  HADD2.F32 R67, -RZ, R69.reuse.H0_H0 ;  /* 0x20000045ff437230 */ /* 0x100fe40000004100 */
[----:B------:R-:W-:Y:S01]  /*6710*/  FFMA R14, R49, R63, R14 ;  /* 0x0000003f310e7223 */ /* 0x000fe2000000000e */
[----:B------:R-:W-:Y:S02]  /*6720*/  HADD2.F32 R70, -RZ, R69.H1_H1 ;  /* 0x30000045ff467230 */ /* 0x000fe40000004100 */
[----:B------:R-:W-:Y:S01]  /*6730*/  FMUL R18, R47, R22 ;  /* 0x000000162f127220 */ /* 0x000fe20000400000 */
[----:B------:R-:W-:Y:S02]  /*6740*/  HADD2.F32 R69, -RZ, R71.H0_H0 ;  /* 0x20000047ff457230 */ /* 0x000fe40000004100 */
[----:B------:R-:W-:Y:S01]  /*6750*/  FFMA R19, R49, R66, R19 ;  /* 0x0000004231137223 */ /* 0x000fe20000000013 */
[----:B------:R-:W-:Y:S01]  /*6760*/  FMUL R23, R47, R23 ;  /* 0x000000172f177220 */ /* 0x000fe20000400000 */
[C---:B------:R-:W-:Y:S01]  /*6770*/  FFMA R16, R49.reuse, R65, R16 ;  /* 0x0000004131107223 */ /* 0x040fe20000000010 */
[C---:B------:R-:W-:Y:S01]  /*6780*/  FFMA R17, R49.reuse, R68, R17 ;  /* 0x0000004431117223 */ /* 0x040fe20000000011 */
        /* <DEDUP_REMOVED lines=23> */
[----:B------:R-:W-:Y:S01]  /*6900*/  F2FP.SATFINITE.E5M2.F32.PACK_AB_MERGE_C R118, R15, R10, RZ ;  /* 0x0000000a0f76723e */ /* 0x000fe200048060ff */
[----:B------:R-:W-:Y:S01]  /*6910*/  FFMA R28, R49, R51, R28 ;  /* 0x00000033311c7223 */ /* 0x000fe2000000001c */
[----:B------:R-:W-:Y:S01]  /*6920*/  F2FP.SATFINITE.E5M2.F32.PACK_AB_MERGE_C R119, R19, R14, RZ ;  /* 0x0000000e1377723e */ /* 0x000fe200048060ff */
[C---:B------:R-:W-:Y:S01]  /*6930*/  FFMA R29, R49.reuse, R50, R29 ;  /* 0x00000032311d7223 */ /* 0x040fe2000000001d */
[C---:B------:R-:W-:Y:S01]  /*6940*/  FFMA R30, R49.reuse, R77, R30 ;  /* 0x0000004d311e7223 */ /* 0x040fe2000000001e */
[----:B------:R-:W-:Y:S01]  /*6950*/  FFMA R35, R49, R52, R35 ;  /* 0x0000003431237223 */ /* 0x000fe20000000023 */
[----:B------:R-:W-:Y:S02]  /*6960*/  F2FP.SATFINITE.E5M2.F32.PACK_AB_MERGE_C R118, R9, R8, R118 ;  /* 0x000000080976723e */ /* 0x000fe40004806076 */
[----:B------:R-:W-:Y:S02]  /*6970*/  F2FP.SATFINITE.E5M2.F32.PACK_AB_MERGE_C R119, R13, R12, R119 ;  /* 0x0000000c0d77723e */ /* 0x000fe40004806077 */
[----:B------:R-:W-:Y:S02]  /*6980*/  F2FP.SATFINITE.E5M2.F32.PACK_AB_MERGE_C R120, R23, R18, RZ ;  /* 0x000000121778723e */ /* 0x000fe400048060ff */
[----:B------:R-:W-:Y:S01]  /*6990*/  F2FP.SATFINITE.E5M2.F32.PACK_AB_MERGE_C R121, R27, R22, RZ ;  /* 0x000000161b79723e */ /* 0x000fe200048060ff */
[----:B------:R1:W-:Y:S01]  /*69a0*/  STS.128 [R100+UR49+0x2200], R116 ;  /* 0x0022007464007988 */ /* 0x0003e20008000c31 */
[----:B------:R-:W-:Y:S02]  /*69b0*/  F2FP.SATFINITE.E5M2.F32.PACK_AB_MERGE_C R122, R31, R26, RZ ;  /* 0x0000001a1f7a723e */ /* 0x000fe400048060ff */
[----:B------:R-:W-:Y:S02]  /*69c0*/  F2FP.SATFINITE.E5M2.F32.PACK_AB_MERGE_C R123, R35, R30, RZ ;  /* 0x0000001e237b723e */ /* 0x000fe400048060ff */
[----:B------:R-:W-:Y:S02]  /*69d0*/  F2FP.SATFINITE.E5M2.F32.PACK_AB_MERGE_C R120, R17, R16, R120 ;  /* 0x000000101178723e */ /* 0x000fe40004806078 */
[----:B------:R-:W-:Y:S02]  /*69e0*/  F2FP.SATFINITE.E5M2.F32.PACK_AB_MERGE_C R121, R21, R20, R121 ;  /* 0x000000141579723e */ /* 0x000fe40004806079 */
[----:B------:R-:W-:Y:S02]  /*69f0*/  F2FP.SATFINITE.E5M2.F32.PACK_AB_MERGE_C R122, R25, R24, R122 ;  /* 0x00000018197a723e */ /* 0x000fe4000480607a */
[----:B------:R-:W-:Y:S02]  /*6a00*/  F2FP.SATFINITE.E5M2.F32.PACK_AB_MERGE_C R123, R29, R28, R123 ;  /* 0x0000001c1d7b723e */ /* 0x000fe4000480607b */
[----:B------:R-:W-:Y:S02]  /*6a10*/  LEA R32, R105, UR49, 0x3 ;  /* 0x0000003169207c11 */ /* 0x000fe4000f8e18ff */
[----:B------:R-:W-:Y:S01]  /*6a20*/  @P6 SHF.L.U32 R33, R104, 0x1f, RZ ;  /* 0x0000001f68216819 */ /* 0x000fe200000006ff */
[----:B------:R1:W-:Y:S01]  /*6a30*/  STS.128 [R114+0x2210], R120 ;  /* 0x0022107872007388 */ /* 0x0003e20000000c00 */
[----:B------:R-:W-:Y:S01]  /*6a40*/  @!PT LDS RZ, [RZ] ;  /* 0x00000000fffff984 */ /* 0x000fe20000000800 */
[----:B------:R-:W-:Y:S01]  /*6a50*/  @!PT LDS RZ, [RZ] ;  /* 0x00000000fffff984 */ /* 0x000fe20000000800 */
[----:B------:R-:W-:Y:S01]  /*6a60*/  @!PT LDS RZ, [RZ] ;  /* 0x00000000fffff984 */ /* 0x000fe20000000800 */
[----:B------:R-:W-:Y:S01]  /*6a70*/  @!PT LDS RZ, [RZ] ;  /* 0x00000000fffff984 */ /* 0x000fe20000000800 */
[----:B------:R2:W-:Y:S07]  /*6a80*/  MEMBAR.ALL.CTA ;  /* 0x0000000000007992 */ /* 0x0005ee0000008000 */
[----:B--2---:R-:W2:Y:S02]  /*6a90*/  FENCE.VIEW.ASYNC.S ;  /* 0x00000000000073c6 */ /* 0x004ea40000000000 */
[----:B--2---:R-:W-:Y:S06]  /*6aa0*/  BAR.SYNC.DEFER_BLOCKING 0x1, 0x80 ;  /* 0x0042000000007b1d */ /* 0x004fec0000010000 */
[----:B------:R-:W-:Y:S05]  /*6ab0*/  @P0 BRA `(.L_x_109) ;  /* 0x0000000000280947 */ /* 0x000fea0003800000 */
[----:B------:R-:W-:Y:S02]  /*6ac0*/  UIADD3 UR4, UPT, UPT, UR49, 0x2200, URZ ;  /* 0x0000220031047890 */ /* 0x000fe4000fffe0ff */
[----:B------:R-:W-:Y:S01]  /*6ad0*/  UIADD3 UR6, UP0, UPT, UR52, 0x680, URZ ;  /* 0x0000068034067890 */ /* 0x000fe2000ff1e0ff */
[----:B------:R-:W-:Y:S03]  /*6ae0*/  UMOV UR43, UR36 ;  /* 0x00000024002b7c82 */ /* 0x000fe60008000000 */
[----:B------:R-:W-:Y:S01]  /*6af0*/  MOV R109, UR4 ;  /* 0x00000004006d7c02 */ /* 0x000fe20008000f00 */
[----:B------:R-:W-:Y:S03]  /*6b00*/  UIADD3.X UR7, UPT, UPT, URZ, UR53, URZ, UP0, !UPT ;  /* 0x00000035ff077290 */ /* 0x000fe600087fe4ff */
[----:B------:R-:W-:Y:S11]  /*6b10*/  R2UR UR40, R109 ;  /* 0x000000006d2872ca */ /* 0x000ff600000e0000 */
[----:B------:R-:W-:Y:S02]  /*6b20*/  @!UPT UIADD3 URZ, UPT, UPT, URZ, URZ, URZ ;  /* 0x000000fffffff290 */ /* 0x000fe4000fffe0ff */
[----:B------:R2:W-:Y:S01]  /*6b30*/  UTMASTG.3D [UR40], [UR6] ;  /* 0x00000028060073b5 */ /* 0x0005e20008010000 */
[----:B------:R0:W-:Y:S01]  /*6b40*/  UTMACMDFLUSH ;  /* 0x00000000000079b7 */ /* 0x0001e20000000000 */
[----:B--2---:R-:W-:Y:S04]  /*6b50*/  DEPBAR.LE SB0, 0x1 ;  /* 0x000080400000791a */ /* 0x004fe80000000000 */
.L_x_109:
[----:B------:R-:W-:Y:S05]  /*6b60*/  BSYNC.RECONVERGENT B0 ;  /* 0x0000000000007941 */ /* 0x000fea0003800200 */
.L_x_108:
[----:B------:R-:W-:Y:S06]  /*6b70*/  BAR.SYNC.DEFER_BLOCKING 0x1, 0x80 ;  /* 0x0042000000007b1d */ /* 0x000fec0000010000 */
[----:B------:R-:W2:Y:S01]  /*6b80*/  @P6 SYNCS.PHASECHK.TRANS64.TRYWAIT P0, [R32+URZ+0x110], R33 ;  /* 0x00011021200065a7 */ /* 0x000ea200080011ff */
[----:B------:R-:W-:Y:S01]  /*6b90*/  BSSY B1, `(.L_x_110) ;  /* 0x0000020000017945 */ /* 0x000fe20003800000 */
[----:B--2---:R-:W-:Y:S03]  /*6ba0*/  @P6 SEL R115, RZ, 0x1, !P0 ;  /* 0x00000001ff736807 */ /* 0x004fe60004000000 */
[----:B------:R-:W-:Y:S05]  /*6bb0*/  @!P6 BRA `(.L_x_111) ;  /* 0x000000000074e947 */ /* 0x000fea0003800000 */
[----:B------:R-:W-:Y:S01]  /*6bc0*/  ISETP.NE.AND P1, PT, R124, RZ, PT ;  /* 0x000000ff7c00720c */ /* 0x000fe20003f25270 */
[----:B------:R-:W-:Y:S01]  /*6bd0*/  BSSY B0, `(.L_x_112) ;  /* 0x0000009000007945 */ /* 0x000fe20003800000 */
[----:B------:R-:W-:Y:S11]  /*6be0*/  ISETP.NE.AND P0, PT, R115, RZ, PT ;  /* 0x000000ff7300720c */ /* 0x000ff60003f05270 */
[----:B------:R-:W-:Y:S05]  /*6bf0*/  @P1 IMAD R0, R105, 0x1000, R100 ;  /* 0x0000100069001824 */ /* 0x000fea00078e0264 */
[----:B------:R-:W-:Y:S05]  /*6c00*/  @P1 IADD3 R2, PT, PT, R0, UR49, RZ ;  /* 0x0000003100021c10 */ /* 0x000fea000fffe0ff */
[----:B------:R-:W-:Y:S01]  /*6c10*/  @P1 IMAD.IADD R2, R2, 0x1, R125 ;  /* 0x0000000102021824 */ /* 0x000fe200078e027d */
[----:B------:R-:W-:Y:S06]  /*6c20*/  @P0 BRA `(.L_x_113) ;  /* 0x00000000000c0947 */ /* 0x000fec0003800000 */
[----:B------:R-:W-:Y:S04]  /*6c30*/  SHF.L.U32 R3, R104, 0x1f, RZ ;  /* 0x0000001f68037819 */ /* 0x000fe800000006ff */
[----:B------:R-:W2:Y:S02]  /*6c40*/  SYNCS.PHASECHK.TRANS64.TRYWAIT P0, [R32+URZ+0x110], R3 ;  /* 0x00011003200075a7 */ /* 0x000ea400080011ff */
[----:B--2---:R-:W-:Y:S05]  /*6c50*/  @!P0 BRA `(.L_x_114) ;  /* 0x0000001800e48947 */ /* 0x004fea0003800000 */
.L_x_113:
[----:B------:R-:W-:Y:S05]  /*6c60*/  BSYNC B0 ;  /* 0x0000000000007941 */ /* 0x000fea0003800000 */
.L_x_112:
[----:B------:R-:W-:Y:S01]  /*6c70*/  ISETP.NE.AND P0, PT, R124, RZ, PT ;  /* 0x000000ff7c00720c */ /* 0x000fe20003f05270 */
[----:B--2---:R-:W-:Y:S02]  /*6c80*/  VIADD R32, R32, 0x120 ;  /* 0x0000012020207836 */ /* 0x004fe40000000000 */
[----:B------:R-:W-:Y:S02]  /*6c90*/  IMAD.U32 R3, RZ, RZ, UR37 ;  /* 0x00000025ff037e24 */ /* 0x000fe4000f8e00ff */
[----:B------:R-:W-:Y:S03]  /*6ca0*/  VIADD R105, R105, 0x1 ;  /* 0x0000000169697836 */ /* 0x000fe60000000000 */
[----:B------:R-:W-:Y:S05]  /*6cb0*/  PRMT R3, R3, 0x654, R32 ;  /* 0x0000065403037816 */ /* 0x000fea0000000020 */
[----:B------:R2:W3:Y:S04]  /*6cc0*/  @P0 LDS.128 R80, [R0+UR49+0x200] ;  /* 0x0002003100500984 */ /* 0x0004e80008000c00 */
[----:B------:R2:W4:Y:S01]  /*6cd0*/  @P0 LDS.128 R84, [R2+0x210] ;  /* 0x0002100002540984 */ /* 0x0005220000000c00 */
[C---:B------:R-:W-:Y:S01]  /*6ce0*/  ISETP.NE.AND P0, PT, R105.reuse, 0x2, PT ;  /* 0x000000026900780c */ /* 0x040fe20003f05270 */
[----:B------:R-:W-:Y:S01]  /*6cf0*/  @!PT LDS RZ, [RZ] ;  /* 0x00000000fffff984 */ /* 0x000fe20000000800 */
[----:B------:R-:W-:Y:S01]  /*6d00*/  @!PT LDS RZ, [RZ] ;  /* 0x00000000fffff984 */ /* 0x000fe20000000800 */
[----:B------:R-:W-:Y:S01]  /*6d10*/  @!PT LDS RZ, [RZ] ;  /* 0x00000000fffff984 */ /* 0x000fe20000000800 */
[----:B------:R-:W-:Y:S01]  /*6d20*/  @!PT LDS RZ, [RZ] ;  /* 0x00000000fffff984 */ /* 0x000fe20000000800 */
[----:B------:R5:W-:Y:S06]  /*6d30*/  MEMBAR.ALL.CTA ;  /* 0x0000000000007992 */ /* 0x000bec0000008000 */
[----:B-----5:R-:W5:Y:S01]  /*6d40*/  FENCE.VIEW.ASYNC.S ;  /* 0x00000000000073c6 */ /* 0x020f620000000000 */
[----:B------:R-:W-:Y:S01]  /*6d50*/  SEL R105, R105, RZ, P0 ;  /* 0x000000ff69697207 */ /* 0x000fe20000000000 */
[----:B-----5:R5:W-:Y:S02]  /*6d60*/  SYNCS.ARRIVE.TRANS64.RED.A1T0 RZ, [R3+URZ], RZ ;  /* 0x000000ff03ff79a7 */ /* 0x020be400081004ff */
[----:B-----5:R-:W-:Y:S04]  /*6d70*/  SEL R3, RZ, 0x1, P0 ;  /* 0x00000001ff037807 */ /* 0x020fe80000000000 */
[----:B--23--:R-:W-:Y:S02]  /*6d80*/  LOP3.LUT R104, R104, R3, RZ, 0x3c, !PT ;  /* 0x0000000368687212 */ /* 0x00cfe400078e3cff */
.L_x_111:
[----:B------:R-:W-:Y:S05]  /*6d90*/  BSYNC B1 ;  /* 0x0000000000017941 */ /* 0x000fea0003800000 */
.L_x_110:
[----:B------:R-:W-:Y:S05]  /*6da0*/  VIADD R0, R48, 0x40 ;  /* 0x0000004030007836 */ /* 0x000fea0000000000 */
[----:B------:R-:W-:Y:S04]  /*6db0*/  SHF.R.U32.HI R0, RZ, 0x15, R0 ;  /* 0x00000015ff007819 */ /* 0x000fe80000011600 */
[----:B------:R-:W-:Y:S11]  /*6dc0*/  LOP3.LUT P0, RZ, R0, 0x3, R101, 0x48, !PT ;  /* 0x0000000300ff7812 */ /* 0x000ff60007804865 */
[----:B------:R-:W-:Y:S02]  /*6dd0*/  @!UPT UIADD3 URZ, UPT, UPT, URZ, URZ, URZ ;  /* 0x000000fffffff290 */ /* 0x000fe4000fffe0ff */
[----:B------:R-:W-:Y:S05]  /*6de0*/  @!P0 BRA `(.L_x_115) ;  /* 0x0000000000408947 */ /* 0x000fea0003800000 */
[----:B------:R-:W2:Y:S01]  /*6df0*/  LDCU.64 UR8, c[0x4][0x70] ;  /* 0x01000e00ff0877ac */ /* 0x000ea20008000a00 */
[----:B------:R-:W-:Y:S01]  /*6e00*/  MOV R3, 0x0 ;  /* 0x0000000000037802 */ /* 0x000fe20000000f00 */
[----:B------:R-:W-:Y:S02]  /*6e10*/  HFMA2 R12, -RZ, RZ, 0, 5.9604644775390625e-08 ;  /* 0x00000001ff0c7431 */ /* 0x000fe400000001ff */
[----:B------:R-:W-:Y:S02]  /*6e20*/  IMAD.MOV.U32 R8, RZ, RZ, 0x192 ;  /* 0x00000192ff087424 */ /* 0x000fe400078e00ff */
[----:B------:R-:W-:Y:S01]  /*6e30*/  IMAD.MOV.U32 R13, RZ, RZ, RZ ;  /* 0x000000ffff0d7224 */ /* 0x000fe200078e00ff */
[----:B------:R-:W3:Y:S01]  /*6e40*/  LDCU.64 UR6, c[0x4][0x78] ;  /* 0x01000f00ff0677ac */ /* 0x000ee20008000a00 */
[----:B------:R-:W1:Y:S01]  /*6e50*/  LDC.64 R2, c[0x4][R3] ;  /* 0x0100000003027b82 */ /* 0x000e620000000a00 */
[----:B------:R-:W5:Y:S01]  /*6e60*/  LDCU.64 UR4, c[0x4][0x10] ;  /* 0x01000200ff0477ac */ /* 0x000f620008000a00 */
[----:B--2---:R-:W-:Y:S01]  /*6e70*/  MOV R5, UR9 ;  /* 0x0000000900057c02 */ /* 0x004fe20008000f00 */
[----:B------:R-:W-:Y:S01]  /*6e80*/  IMAD.U32 R4, RZ, RZ, UR8 ;  /* 0x00000008ff047e24 */ /* 0x000fe2000f8e00ff */
[----:B---3--:R-:W-:Y:S01]  /*6e90*/  MOV R7, UR7 ;  /* 0x0000000700077c02 */ /* 0x008fe20008000f00 */
[----:B------:R-:W-:Y:S01]  /*6ea0*/  IMAD.U32 R6, RZ, RZ, UR6 ;  /* 0x00000006ff067e24 */ /* 0x000fe2000f8e00ff */
[----:B-----5:R-:W-:Y:S01]  /*6eb0*/  MOV R11, UR5 ;  /* 0x00000005000b7c02 */ /* 0x020fe20008000f00 */
[----:B------:R-:W-:Y:S02]  /*6ec0*/  IMAD.U32 R10, RZ, RZ, UR4 ;  /* 0x00000004ff0a7e24 */ /* 0x000fe4000f8e00ff */
[----:B------:R-:W-:Y:S07]  /*6ed0*/  LEPC R20, `(.L_x_115) ;  /* 0x000000001014794e */ /* 0x000fee0000000000 */
[----:B-1--4-:R-:W-:Y:S05]  /*6ee0*/  CALL.ABS.NOINC R2 ;  /* 0x0000000002007343 */ /* 0x012fea0003c00000 */
.L_x_115:
[----:B------:R-:W-:Y:S01]  /*6ef0*/  ISETP.NE.AND P0, PT, R110, RZ, PT ;  /* 0x000000ff6e00720c */ /* 0x000fe20003f05270 */
[----:B------:R-:W-:Y:S05]  /*6f00*/  WARPSYNC.ALL ;  /* 0x0000000000007948 */ /* 0x000fea0003800000 */
[----:B------:R-:W-:Y:S01]  /*6f10*/  R2UR UR4, R48 ;  /* 0x00000000300472ca */ /* 0x000fe200000e0000 */
[----:B------:R-:W-:Y:S01]  /*6f20*/  BSSY.RECONVERGENT B0, `(.L_x_116) ;  /* 0x000009c000007945 */ /* 0x000fe20003800200 */
[-C--:B------:R-:W-:Y:S02]  /*6f30*/  F2FP.F16.E5M2.UNPACK_B R51, R80.reuse ;  /* 0x00000050ff33723e */ /* 0x080fe400020004ff */
[----:B------:R-:W-:Y:S02]  /*6f40*/  F2FP.F16.E5M2.UNPACK_B R80, R80.H1 ;  /* 0x00000050ff50723e */ /* 0x000fe400030004ff */
[-C--:B------:R-:W-:Y:S01]  /*6f50*/  F2FP.F16.E5M2.UNPACK_B R55, R81.reuse ;  /* 0x00000051ff37723e */ /* 0x080fe200020004ff */
[--C-:B------:R-:W-:Y:S01]  /*6f60*/  HADD2.F32 R50, -RZ, R51.reuse.H0_H0 ;  /* 0x20000033ff327230 */ /* 0x100fe20000004100 */
[----:B------:R-:W-:Y:S01]  /*6f70*/  F2FP.F16.E5M2.UNPACK_B R81, R81.H1 ;  /* 0x00000051ff51723e */ /* 0x000fe200030004ff */
[----:B------:R-:W-:Y:S01]  /*6f80*/  HADD2.F32 R52, -RZ, R51.H1_H1 ;  /* 0x30000033ff347230 */ /* 0x000fe20000004100 */
[-C--:B------:R-:W-:Y:S01]  /*6f90*/  F2FP.F16.E5M2.UNPACK_B R59, R82.reuse ;  /* 0x00000052ff3b723e */ /* 0x080fe200020004ff */
[--C-:B------:R-:W-:Y:S01]  /*6fa0*/  HADD2.F32 R51, -RZ, R80.reuse.H0_H0 ;  /* 0x20000050ff337230 */ /* 0x100fe20000004100 */
[----:B------:R-:W-:Y:S01]  /*6fb0*/  F2FP.F16.E5M2.UNPACK_B R82, R82.H1 ;  /* 0x00000052ff52723e */ /* 0x000fe200030004ff */
[----:B------:R-:W-:Y:S01]  /*6fc0*/  LDTM.16dp32bit_t0_t15.x32 R4, tmem[UR4+0x40] ;  /* 0x00004004000479ee */ /* 0x000fe20008a80000 */
[----:B------:R-:W2:Y:S01]  /*6fd0*/  LDTM.16dp32bit_t16_t31.x32 R4, tmem[UR4+0x60] ;  /* 0x00006004000479ee */ /* 0x000ea20008aa0000 */
[----:B------:R-:W-:Y:S01]  /*6fe0*/  NOP ;  /* 0x0000000000007918 */ /* 0x000fe20000000000 */
[--C-:B------:R-:W-:Y:S01]  /*6ff0*/  HADD2.F32 R53, -RZ, R55.reuse.H0_H0 ;  /* 0x20000037ff357230 */ /* 0x100fe20000004100 */
[----:B------:R-:W-:Y:S01]  /*7000*/  R2UR UR5, R113 ;  /* 0x00000000710572ca */ /* 0x000fe200000e0000 */
[----:B------:R-:W-:Y:S01]  /*7010*/  HADD2.F32 R56, -RZ, R55.H1_H1 ;  /* 0x30000037ff387230 */ /* 0x000fe20000004100 */
[----:B------:R-:W-:Y:S01]  /*7020*/  F2FP.F16.E5M2.UNPACK_B R63, R83 ;  /* 0x00000053ff3f723e */ /* 0x000fe200020004ff */
[--C-:B------:R-:W-:Y:S01]  /*7030*/  HADD2.F32 R57, -RZ, R59.reuse.H0_H0 ;  /* 0x2000003bff397230 */ /* 0x100fe20000004100 */
[----:B----4-:R-:W-:Y:S01]  /*7040*/  F2FP.F16.E5M2.UNPACK_B R67, R84 ;  /* 0x00000054ff43723e */ /* 0x010fe200020004ff */
[----:B------:R-:W-:Y:S01]  /*7050*/  HADD2.F32 R60, -RZ, R59.H1_H1 ;  /* 0x3000003bff3c7230 */ /* 0x000fe20000004100 */
[----:B------:R-:W-:Y:S01]  /*7060*/  F2FP.F16.E5M2.UNPACK_B R71, R85 ;  /* 0x00000055ff47723e */ /* 0x000fe200020004ff */
[--C-:B------:R-:W-:Y:S01]  /*7070*/  HADD2.F32 R61, -RZ, R63.reuse.H0_H0 ;  /* 0x2000003fff3d7230 */ /* 0x100fe20000004100 */
[----:B------:R-:W-:Y:S01]  /*7080*/  F2FP.F16.E5M2.UNPACK_B R75, R86 ;  /* 0x00000056ff4b723e */ /* 0x000fe200020004ff */
[----:B------:R-:W-:Y:S01]  /*7090*/  HADD2.F32 R64, -RZ, R63.H1_H1 ;  /* 0x3000003fff407230 */ /* 0x000fe20000004100 */
[----:B------:R-:W-:Y:S01]  /*70a0*/  F2FP.F16.E5M2.UNPACK_B R77, R87 ;  /* 0x00000057ff4d723e */ /* 0x000fe200020004ff */
[--C-:B------:R-:W-:Y:S01]  /*70b0*/  HADD2.F32 R65, -RZ, R67.reuse.H0_H0 ;  /* 0x20000043ff417230 */ /* 0x100fe20000004100 */
[----:B------:R-:W-:Y:S01]  /*70c0*/  F2FP.F16.E5M2.UNPACK_B R83, R83.H1 ;  /* 0x00000053ff53723e */ /* 0x000fe200030004ff */
[----:B------:R-:W-:Y:S01]  /*70d0*/  UIADD3 UR5, UPT, UPT, UR5, 0x180, URZ ;  /* 0x0000018005057890 */ /* 0x000fe2000fffe0ff */
[----:B------:R-:W-:Y:S01]  /*70e0*/  HADD2.F32 R67, -RZ, R67.H1_H1 ;  /* 0x30000043ff437230 */ /* 0x000fe20000004100 */
[----:B------:R-:W-:Y:S01]  /*70f0*/  F2FP.F16.E5M2.UNPACK_B R84, R84.H1 ;  /* 0x00000054ff54723e */ /* 0x000fe200030004ff */
[--C-:B------:R-:W-:Y:S01]  /*7100*/  HADD2.F32 R69, -RZ, R71.reuse.H0_H0 ;  /* 0x20000047ff457230 */ /* 0x100fe20000004100 */
[----:B------:R-:W-:Y:S01]  /*7110*/  UPRMT UR5, UR37, 0x654, UR5 ;  /* 0x0000065425057896 */ /* 0x000fe20008000005 */
[----:B------:R-:W-:Y:S01]  /*7120*/  HADD2.F32 R72, -RZ, R71.H1_H1 ;  /* 0x30000047ff487230 */ /* 0x000fe20000004100 */
[----:B------:R-:W-:Y:S01]  /*7130*/  F2FP.F16.E5M2.UNPACK_B R85, R85.H1 ;  /* 0x00000055ff55723e */ /* 0x000fe200030004ff */
[--C-:B------:R-:W-:Y:S02]  /*7140*/  HADD2.F32 R73, -RZ, R75.reuse.H0_H0 ;  /* 0x2000004bff497230 */ /* 0x100fe40000004100 */
[C---:B--2---:R-:W-:Y:S01]  /*7150*/  FMUL R4, R47.reuse, R4 ;  /* 0x000000042f047220 */ /* 0x044fe20000400000 */
[C---:B------:R-:W-:Y:S01]  /*7160*/  FMUL R5, R47.reuse, R5 ;  /* 0x000000052f057220 */ /* 0x040fe20000400000 */
[C---:B------:R-:W-:Y:S01]  /*7170*/  FMUL R8, R47.reuse, R8 ;  /* 0x000000082f087220 */ /* 0x040fe20000400000 */
[----:B------:R-:W-:Y:S01]  /*7180*/  FMUL R9, R47, R9 ;  /* 0x000000092f097220 */ /* 0x000fe20000400000 */
[C---:B------:R-:W-:Y:S01]  /*7190*/  FFMA R4, R49.reuse, R50, R4 ;  /* 0x0000003231047223 */ /* 0x040fe20000000004 */
[----:B------:R-:W-:Y:S01]  /*71a0*/  SYNCS.ARRIVE.TRANS64.RED.A1T0 RZ, [UR5], RZ ;  /* 0x000000ffffff79a7 */ /* 0x000fe20008100405 */
        /* <DEDUP_REMOVED lines=18> */
[--C-:B------:R-:W-:Y:S02]  /*72d0*/  HADD2.F32 R55, -RZ, R81.reuse.H0_H0 ;  /* 0x20000051ff377230 */ /* 0x100fe40000004100 */
[----:B------:R-:W-:Y:S01]  /*72e0*/  FMUL R10, R47, R10 ;  /* 0x0000000a2f0a7220 */ /* 0x000fe20000400000 */
[C---:B------:R-:W-:Y:S01]  /*72f0*/  FFMA R6, R49.reuse, R51, R6 ;  /* 0x0000003331067223 */ /* 0x040fe20000000006 */
[----:B------:R-:W-:Y:S02]  /*7300*/  HADD2.F32 R58, -RZ, R81.H1_H1 ;  /* 0x30000051ff3a7230 */ /* 0x000fe40000004100 */
[C---:B------:R-:W-:Y:S01]  /*7310*/  FFMA R7, R49.reuse, R54, R7 ;  /* 0x0000003631077223 */ /* 0x040fe20000000007 */
[C---:B------:R-:W-:Y:S01]  /*7320*/  FFMA R8, R49.reuse, R53, R8 ;  /* 0x0000003531087223 */ /* 0x040fe20000000008 */
[C---:B------:R-:W-:Y:S01]  /*7330*/  FFMA R9, R49.reuse, R56, R9 ;  /* 0x0000003831097223 */ /* 0x040fe20000000009 */
[----:B------:R-:W-:Y:S01]  /*7340*/  FFMA R10, R49, R55, R10 ;  /* 0x00000037310a7223 */ /* 0x000fe2000000000a */
[----:B------:R-:W-:Y:S01]  /*7350*/  HADD2.F32 R51, -RZ, R77.H0_H0 ;  /* 0x2000004dff337230 */ /* 0x000fe20000004100 */
[----:B-1----:R-:W-:Y:S01]  /*7360*/  F2FP.SATFINITE.E5M2.F32.PACK_AB_MERGE_C R116, R7, R6, RZ ;  /* 0x000000060774723e */ /* 0x002fe200048060ff */
[C---:B------:R-:W-:Y:S01]  /*7370*/  FMUL R11, R47.reuse, R11 ;  /* 0x0000000b2f0b7220 */ /* 0x040fe20000400000 */
[--C-:B------:R-:W-:Y:S02]  /*7380*/  HADD2.F32 R59, -RZ, R82.reuse.H0_H0 ;  /* 0x20000052ff3b7230 */ /* 0x100fe40000004100 */
[----:B------:R-:W-:Y:S01]  /*7390*/  FMUL R14, R47, R14 ;  /* 0x0000000e2f0e7220 */ /* 0x000fe20000400000 */
[----:B------:R-:W-:Y:S01]  /*73a0*/  HADD2.F32 R62, -RZ, R82.H1_H1 ;  /* 0x30000052ff3e7230 */ /* 0x000fe20000004100 */
[----:B------:R-:W-:Y:S01]  /*73b0*/  F2FP.SATFINITE.E5M2.F32.PACK_AB_MERGE_C R116, R5, R4, R116 ;  /* 0x000000040574723e */ /* 0x000fe20004806074 */
[C---:B------:R-:W-:Y:S01]  /*73c0*/  FFMA R11, R49.reuse, R58, R11 ;  /* 0x0000003a310b7223 */ /* 0x040fe2000000000b */
[C---:B------:R-:W-:Y:S01]  /*73d0*/  FFMA R12, R49.reuse, R57, R12 ;  /* 0x00000039310c7223 */ /* 0x040fe2000000000c */
[C---:B------:R-:W-:Y:S01]  /*73e0*/  FFMA R13, R49.reuse, R60, R13 ;  /* 0x0000003c310d7223 */ /* 0x040fe2000000000d */
[----:B------:R-:W-:Y:S01]  /*73f0*/  F2FP.F16.E5M2.UNPACK_B R86, R86.H1 ;  /* 0x00000056ff56723e */ /* 0x000fe200030004ff */
[----:B------:R-:W-:Y:S01]  /*7400*/  FFMA R14, R49, R59, R14 ;  /* 0x0000003b310e7223 */ /* 0x000fe2000000000e */
[----:B------:R-:W-:Y:S01]  /*7410*/  F2FP.SATFINITE.E5M2.F32.PACK_AB_MERGE_C R117, R11, R10, RZ ;  /* 0x0000000a0b75723e */ /* 0x000fe200048060ff */
[C---:B------:R-:W-:Y:S01]  /*7420*/  FMUL R15, R47.reuse, R15 ;  /* 0x0000000f2f0f7220 */ /* 0x040fe20000400000 */
[--C-:B------:R-:W-:Y:S02]  /*7430*/  HADD2.F32 R63, -RZ, R83.reuse.H0_H0 ;  /* 0x20000053ff3f7230 */ /* 0x100fe40000004100 */
[----:B------:R-:W-:Y:S01]  /*7440*/  FMUL R18, R47, R18 ;  /* 0x000000122f127220 */ /* 0x000fe20000400000 */
[----:B------:R-:W-:Y:S01]  /*7450*/  HADD2.F32 R66, -RZ, R83.H1_H1 ;  /* 0x30000053ff427230 */ /* 0x000fe20000004100 */
[----:B------:R-:W-:Y:S01]  /*7460*/  F2FP.SATFINITE.E5M2.F32.PACK_AB_MERGE_C R117, R9, R8, R117 ;  /* 0x000000080975723e */ /* 0x000fe20004806075 */
[C---:B------:R-:W-:Y:S01]  /*7470*/  FFMA R15, R49.reuse, R62, R15 ;  /* 0x0000003e310f7223 */ /* 0x040fe2000000000f */
[C---:B------:R-:W-:Y:S01]  /*7480*/  FFMA R16, R49.reuse, R61, R16 ;  /* 0x0000003d31107223 */ /* 0x040fe20000000010 */
[----:B------:R-:W-:Y:S01]  /*7490*/  FFMA R17, R49, R64, R17 ;  /* 0x0000004031117223 */ /* 0x000fe20000000011 */
[----:B------:R-:W-:Y:S01]  /*74a0*/  FMUL R19, R47, R19 ;  /* 0x000000132f137220 */ /* 0x000fe20000400000 */
        /* <DEDUP_REMOVED lines=15> */
[----:B------:R-:W-:Y:S01]  /*75a0*/  F2FP.F16.E5M2.UNPACK_B R87, R87.H1 ;  /* 0x00000057ff57723e */ /* 0x000fe200030004ff */
        /* <DEDUP_REMOVED lines=32> */
[----:B------:R-:W-:Y:S03]  /*77b0*/  IADD3 R79, PT, PT, R44, 0x1, RZ ;  /* 0x000000012c4f7810 */ /* 0x000fe60007ffe0ff */
        /* <DEDUP_REMOVED lines=9> */
[----:B------:R-:W-:Y:S02]  /*7850*/  UIADD3 UR8, UP0, UPT, UR52, 0x680, URZ ;  /* 0x0000068034087890 */ /* 0x000fe4000ff1e0ff */
[----:B------:R-:W-:Y:S02]  /*7860*/  UIADD3 UR5, UPT, UPT, UR41, 0x40, URZ ;  /* 0x0000004029057890 */ /* 0x000fe4000fffe0ff */
[----:B------:R-:W-:Y:S02]  /*7870*/  UIADD3 UR4, UPT, UPT, UR49, 0x3200, URZ ;  /* 0x0000320031047890 */ /* 0x000fe4000fffe0ff */
[----:B------:R-:W-:Y:S01]  /*7880*/  UIADD3.X UR9, UPT, UPT, URZ, UR53, URZ, UP0, !UPT ;  /* 0x00000035ff097290 */ /* 0x000fe200087fe4ff */
[----:B------:R-:W-:Y:S01]  /*7890*/  UMOV UR6, UR42 ;  /* 0x0000002a00067c82 */ /* 0x000fe20008000000 */
[----:B------:R-:W-:Y:S07]  /*78a0*/  UMOV UR7, UR36 ;  /* 0x0000002400077c82 */ /* 0x000fee0008000000 */
[----:B------:R2:W-:Y:S01]  /*78b0*/  UTMASTG.3D [UR4], [UR8] ;  /* 0x00000004080073b5 */ /* 0x0005e20008010000 */
[----:B------:R0:W-:Y:S01]  /*78c0*/  UTMACMDFLUSH ;  /* 0x00000000000079b7 */ /* 0x0001e20000000000 */
[----:B--2---:R-:W-:Y:S04]  /*78d0*/  DEPBAR.LE SB0, 0x1 ;  /* 0x000080400000791a */ /* 0x004fe80000000000 */
.L_x_117:
[----:B------:R-:W-:Y:S05]  /*78e0*/  BSYNC.RECONVERGENT B0 ;  /* 0x0000000000007941 */ /* 0x000fea0003800200 */
.L_x_116:
[----:B------:R-:W-:Y:S01]  /*78f0*/  BAR.SYNC.DEFER_BLOCKING 0x1, 0x80 ;  /* 0x0042000000007b1d */ /* 0x000fe20000010000 */
[----:B------:R-:W-:Y:S01]  /*7900*/  ISETP.NE.AND P2, PT, R111, RZ, PT ;  /* 0x000000ff6f00720c */ /* 0x000fe20003f45270 */
[----:B------:R-:W-:Y:S01]  /*7910*/  IMAD.IADD R20, R43, 0x1, R94 ;  /* 0x000000012b147824 */ /* 0x000fe200078e025e */
[----:B------:R-:W-:Y:S01]  /*7920*/  ISETP.NE.AND P0, PT, R112, 0x2, PT ;  /* 0x000000027000780c */ /* 0x000fe20003f05270 */
[----:B------:R-:W-:Y:S01]  /*7930*/  IMAD.IADD R21, R45, 0x1, R96 ;  /* 0x000000012d157824 */ /* 0x000fe200078e0260 */
[----:B------:R-:W-:Y:S02]  /*7940*/  ISETP.NE.AND P1, PT, R79, 0x4, PT ;  /* 0x000000044f00780c */ /* 0x000fe40003f25270 */
[----:B------:R-:W-:Y:S02]  /*7950*/  SEL R3, RZ, 0x1, P0 ;  /* 0x00000001ff037807 */ /* 0x000fe40000000000 */
[----:B------:R-:W-:Y:S02]  /*7960*/  SEL R0, RZ, 0x1, P1 ;  /* 0x00000001ff007807 */ /* 0x000fe40000800000 */
[----:B------:R-:W-:Y:S02]  /*7970*/  LOP3.LUT R106, R106, R3, RZ, 0x3c, !PT ;  /* 0x000000036a6a7212 */ /* 0x000fe400078e3cff */
[----:B------:R-:W-:Y:S02]  /*7980*/  LOP3.LUT R107, R107, R0, RZ, 0x3c, !PT ;  /* 0x000000006b6b7212 */ /* 0x000fe400078e3cff */
[----:B------:R-:W-:Y:S02]  /*7990*/  @P2 R2UR UR36, R103 ;  /* 0x00000000672422ca */ /* 0x000fe400000e0000 */
[----:B------:R-:W-:Y:S02]  /*79a0*/  SEL R112, R112, RZ, P0 ;  /* 0x000000ff70707207 */ /* 0x000fe40000000000 */
[----:B------:R-:W-:Y:S01]  /*79b0*/  SEL R44, R79, RZ, P1 ;  /* 0x000000ff4f2c7207 */ /* 0x000fe20000800000 */
[----:B------:R-:W-:Y:S10]  /*79c0*/  @P2 BRA `(.L_x_118) ;  /* 0xffffffd400f82947 */ /* 0x000ff4000383ffff */
[----:B------:R-:W-:Y:S05]  /*79d0*/  EXIT ;  /* 0x000000000000794d */ /* 0x000fea0003800000 */
.L_x_20:
[----:B--2---:R2:W1:Y:S02]  /*79e0*/  SYNCS.PHASECHK.TRANS64.TRYWAIT P0, [R3+URZ+0x1b0], R2 ;  /* 0x0001b002030075a7 */ /* 0x00446400080011ff */
[----:B-1----:R-:W-:Y:S05]  /*79f0*/  @!P0 NANOSLEEP.SYNCS 0x989680 ;  /* 0x009896800000895d */ /* 0x002fea0003900000 */
[----:B------:R-:W1:Y:S02]  /*7a00*/  @!P0 SYNCS.PHASECHK.TRANS64 P0, [R3+URZ+0x1b0], R2 ;  /* 0x0001b002030085a7 */ /* 0x000e6400080010ff */
[----:B-1----:R-:W-:Y:S05]  /*7a10*/  @!P0 BRA `(.L_x_20) ;  /* 0xfffffffc00f08947 */ /* 0x002fea000383ffff */
[----:B------:R-:W-:Y:S05]  /*7a20*/  BRA `(.L_x_119) ;  /* 0xffffff9c00547947 */ /* 0x000fea000383ffff */
.L_x_23:
[----:B-1----:R-:W-:-:S07]  /*7a30*/  MOV R2, UR33 ;  /* 0x0000002100027c02 */ /* 0x002fce0008000f00 */
.L_x_120:
[----:B-1----:R1:W2:Y:S02]  /*7a40*/  SYNCS.PHASECHK.TRANS64.TRYWAIT P0, [R2+URZ+0x88], R5 ;  /* 0x00008805020075a7 */ /* 0x0022a400080011ff */
[----:B--2---:R-:W-:Y:S05]  /*7a50*/  @!P0 NANOSLEEP.SYNCS 0x989680 ;  /* 0x009896800000895d */ /* 0x004fea0003900000 */
[----:B------:R-:W2:Y:S02]  /*7a60*/  @!P0 SYNCS.PHASECHK.TRANS64 P0, [R2+URZ+0x88], R5 ;  /* 0x00008805020085a7 */ /* 0x000ea400080010ff */
[----:B--2---:R-:W-:Y:S05]  /*7a70*/  @!P0 BRA `(.L_x_120) ;  /* 0xfffffffc00f08947 */ /* 0x004fea000383ffff */
[----:B------:R-:W-:Y:S05]  /*7a80*/  BRA `(.L_x_22) ;  /* 0xffffff9c00a47947 */ /* 0x000fea000383ffff */
.L_x_29:
[----:B-1----:R-:W-:-:S07]  /*7a90*/  MOV R2, UR17 ;  /* 0x0000001100027c02 */ /* 0x002fce0008000f00 */
.L_x_121:
[----:B-1----:R1:W2:Y:S02]  /*7aa0*/  SYNCS.PHASECHK.TRANS64.TRYWAIT P0, [R2+URZ+0x88], R5 ;  /* 0x00008805020075a7 */ /* 0x0022a400080011ff */
[----:B--2---:R-:W-:Y:S05]  /*7ab0*/  @!P0 NANOSLEEP.SYNCS 0x989680 ;  /* 0x009896800000895d */ /* 0x004fea0003900000 */
[----:B------:R-:W2:Y:S02]  /*7ac0*/  @!P0 SYNCS.PHASECHK.TRANS64 P0, [R2+URZ+0x88], R5 ;  /* 0x00008805020085a7 */ /* 0x000ea400080010ff */
[----:B--2---:R-:W-:Y:S05]  /*7ad0*/  @!P0 BRA `(.L_x_121) ;  /* 0xfffffffc00f08947 */ /* 0x004fea000383ffff */
[----:B------:R-:W-:Y:S05]  /*7ae0*/  BRA `(.L_x_28) ;  /* 0xffffffa0004c7947 */ /* 0x000fea000383ffff */
.L_x_33:
[----:B-1----:R1:W2:Y:S02]  /*7af0*/  SYNCS.PHASECHK.TRANS64.TRYWAIT P0, [R2+URZ+0x140], R3 ;  /* 0x00014003020075a7 */ /* 0x0022a400080011ff */
[----:B--2---:R-:W-:Y:S05]  /*7b00*/  @!P0 NANOSLEEP.SYNCS 0x989680 ;  /* 0x009896800000895d */ /* 0x004fea0003900000 */
[----:B------:R-:W2:Y:S02]  /*7b10*/  @!P0 SYNCS.PHASECHK.TRANS64 P0, [R2+URZ+0x140], R3 ;  /* 0x00014003020085a7 */ /* 0x000ea400080010ff */
[----:B--2---:R-:W-:Y:S05]  /*7b20*/  @!P0 BRA `(.L_x_33) ;  /* 0xfffffffc00f08947 */ /* 0x004fea000383ffff */
[----:B------:R-:W-:Y:S05]  /*7b30*/  BRA `(.L_x_122) ;  /* 0xffffffa000dc7947 */ /* 0x000fea000383ffff */
.L_x_37:
[----:B----4-:R-:W-:-:S07]  /*7b40*/  MOV R0, UR5 ;  /* 0x0000000500007c02 */ /* 0x010fce0008000f00 */
.L_x_123:
[----:B-1----:R1:W2:Y:S02]  /*7b50*/  SYNCS.PHASECHK.TRANS64.TRYWAIT P0, [R0+URZ], R3 ;  /* 0x00000003000075a7 */ /* 0x0022a400080011ff */
[----:B--2---:R-:W-:Y:S05]  /*7b60*/  @!P0 NANOSLEEP.SYNCS 0x989680 ;  /* 0x009896800000895d */ /* 0x004fea0003900000 */
[----:B------:R-:W2:Y:S02]  /*7b70*/  @!P0 SYNCS.PHASECHK.TRANS64 P0, [R0+URZ], R3 ;  /* 0x00000003000085a7 */ /* 0x000ea400080010ff */
[----:B--2---:R-:W-:Y:S05]  /*7b80*/  @!P0 BRA `(.L_x_123) ;  /* 0xfffffffc00f08947 */ /* 0x004fea000383ffff */
[----:B------:R-:W-:Y:S05]  /*7b90*/  BRA `(.L_x_124) ;  /* 0xffffffa8004c7947 */ /* 0x000fea000383ffff */
.L_x_38:
[----:B----4-:R-:W-:-:S07]  /*7ba0*/  MOV R0, UR5 ;  /* 0x0000000500007c02 */ /* 0x010fce0008000f00 */
.L_x_125:
[----:B-1----:R1:W2:Y:S02]  /*7bb0*/  SYNCS.PHASECHK.TRANS64.TRYWAIT P0, [R0+URZ], R3 ;  /* 0x00000003000075a7 */ /* 0x0022a400080011ff */
[----:B--2---:R-:W-:Y:S05]  /*7bc0*/  @!P0 NANOSLEEP.SYNCS 0x989680 ;  /* 0x009896800000895d */ /* 0x004fea0003900000 */
[----:B------:R-:W2:Y:S02]  /*7bd0*/  @!P0 SYNCS.PHASECHK.TRANS64 P0, [R0+URZ], R3 ;  /* 0x00000003000085a7 */ /* 0x000ea400080010ff */
[----:B--2---:R-:W-:Y:S05]  /*7be0*/  @!P0 BRA `(.L_x_125) ;  /* 0xfffffffc00f08947 */ /* 0x004fea000383ffff */
[----:B------:R-:W-:Y:S05]  /*7bf0*/  BRA `(.L_x_126) ;  /* 0xffffffa800587947 */ /* 0x000fea000383ffff */
.L_x_39:
[----:B----4-:R-:W-:-:S07]  /*7c00*/  MOV R0, UR5 ;  /* 0x0000000500007c02 */ /* 0x010fce0008000f00 */
.L_x_127:
[----:B-1----:R1:W2:Y:S02]  /*7c10*/  SYNCS.PHASECHK.TRANS64.TRYWAIT P0, [R0+URZ], R3 ;  /* 0x00000003000075a7 */ /* 0x0022a400080011ff */
[----:B--2---:R-:W-:Y:S05]  /*7c20*/  @!P0 NANOSLEEP.SYNCS 0x989680 ;  /* 0x009896800000895d */ /* 0x004fea0003900000 */
[----:B------:R-:W2:Y:S02]  /*7c30*/  @!P0 SYNCS.PHASECHK.TRANS64 P0, [R0+URZ], R3 ;  /* 0x00000003000085a7 */ /* 0x000ea400080010ff */
[----:B--2---:R-:W-:Y:S05]  /*7c40*/  @!P0 BRA `(.L_x_127) ;  /* 0xfffffffc00f08947 */ /* 0x004fea000383ffff */
[----:B------:R-:W-:Y:S05]  /*7c50*/  BRA `(.L_x_128) ;  /* 0xffffffa800647947 */ /* 0x000fea000383ffff */
.L_x_40:
[----:B----4-:R-:W-:-:S07]  /*7c60*/  MOV R0, UR5 ;  /* 0x0000000500007c02 */ /* 0x010fce0008000f00 */
.L_x_129:
[----:B-1----:R1:W2:Y:S02]  /*7c70*/  SYNCS.PHASECHK.TRANS64.TRYWAIT P0, [R0+URZ], R3 ;  /* 0x00000003000075a7 */ /* 0x0022a400080011ff */
[----:B--2---:R-:W-:Y:S05]  /*7c80*/  @!P0 NANOSLEEP.SYNCS 0x989680 ;  /* 0x009896800000895d */ /* 0x004fea0003900000 */
[----:B------:R-:W2:Y:S02]  /*7c90*/  @!P0 SYNCS.PHASECHK.TRANS64 P0, [R0+URZ], R3 ;  /* 0x00000003000085a7 */ /* 0x000ea400080010ff */
[----:B--2---:R-:W-:Y:S05]  /*7ca0*/  @!P0 BRA `(.L_x_129) ;  /* 0xfffffffc00f08947 */ /* 0x004fea000383ffff */
[----:B------:R-:W-:Y:S05]  /*7cb0*/  BRA `(.L_x_130) ;  /* 0xffffffa800707947 */ /* 0x000fea000383ffff */
.L_x_41:
[----:B----4-:R-:W-:-:S07]  /*7cc0*/  MOV R0, UR5 ;  /* 0x0000000500007c02 */ /* 0x010fce0008000f00 */
.L_x_131:
[----:B-1----:R1:W2:Y:S02]  /*7cd0*/  SYNCS.PHASECHK.TRANS64.TRYWAIT P0, [R0+URZ], R3 ;  /* 0x00000003000075a7 */ /* 0x0022a400080011ff */
[----:B--2---:R-:W-:Y:S05]  /*7ce0*/  @!P0 NANOSLEEP.SYNCS 0x989680 ;  /* 0x009896800000895d */ /* 0x004fea0003900000 */
[----:B------:R-:W2:Y:S02]  /*7cf0*/  @!P0 SYNCS.PHASECHK.TRANS64 P0, [R0+URZ], R3 ;  /* 0x00000003000085a7 */ /* 0x000ea400080010ff */
[----:B--2---:R-:W-:Y:S05]  /*7d00*/  @!P0 BRA `(.L_x_131) ;  /* 0xfffffffc00f08947 */ /* 0x004fea000383ffff */
[----:B------:R-:W-:Y:S05]  /*7d10*/  BRA `(.L_x_132) ;  /* 0xffffffa8007c7947 */ /* 0x000fea000383ffff */
.L_x_42:
[----:B----4-:R-:W-:-:S07]  /*7d20*/  MOV R0, UR5 ;  /* 0x0000000500007c02 */ /* 0x010fce0008000f00 */
.L_x_133:
[----:B-1----:R1:W2:Y:S02]  /*7d30*/  SYNCS.PHASECHK.TRANS64.TRYWAIT P0, [R0+URZ], R3 ;  /* 0x00000003000075a7 */ /* 0x0022a400080011ff */
[----:B--2---:R-:W-:Y:S05]  /*7d40*/  @!P0 NANOSLEEP.SYNCS 0x989680 ;  /* 0x009896800000895d */ /* 0x004fea0003900000 */
[----:B------:R-:W2:Y:S02]  /*7d50*/  @!P0 SYNCS.PHASECHK.TRANS64 P0, [R0+URZ], R3 ;  /* 0x00000003000085a7 */ /* 0x000ea400080010ff */
[----:B--2---:R-:W-:Y:S05]  /*7d60*/  @!P0 BRA `(.L_x_133) ;  /* 0xfffffffc00f08947 */ /* 0x004fea000383ffff */
[----:B------:R-:W-:Y:S05]  /*7d70*/  BRA `(.L_x_134) ;  /* 0xffffffa800887947 */ /* 0x000fea000383ffff */
.L_x_43:
[----:B----4-:R-:W-:-:S07]  /*7d80*/  MOV R0, UR5 ;  /* 0x0000000500007c02 */ /* 0x010fce0008000f00 */
.L_x_135:
[----:B-1----:R1:W2:Y:S02]  /*7d90*/  SYNCS.PHASECHK.TRANS64.TRYWAIT P0, [R0+URZ], R3 ;  /* 0x00000003000075a7 */ /* 0x0022a400080011ff */
[----:B--2---:R-:W-:Y:S05]  /*7da0*/  @!P0 NANOSLEEP.SYNCS 0x989680 ;  /* 0x009896800000895d */ /* 0x004fea0003900000 */
[----:B------:R-:W2:Y:S02]  /*7db0*/  @!P0 SYNCS.PHASECHK.TRANS64 P0, [R0+URZ], R3 ;  /* 0x00000003000085a7 */ /* 0x000ea400080010ff */
[----:B--2---:R-:W-:Y:S05]  /*7dc0*/  @!P0 BRA `(.L_x_135) ;  /* 0xfffffffc00f08947 */ /* 0x004fea000383ffff */
[----:B------:R-:W-:Y:S05]  /*7dd0*/  BRA `(.L_x_136) ;  /* 0xffffffa800947947 */ /* 0x000fea000383ffff */
.L_x_44:
[----:B----4-:R-:W-:-:S07]  /*7de0*/  MOV R0, UR5 ;  /* 0x0000000500007c02 */ /* 0x010fce0008000f00 */
.L_x_137:
[----:B-1----:R1:W2:Y:S02]  /*7df0*/  SYNCS.PHASECHK.TRANS64.TRYWAIT P0, [R0+URZ], R3 ;  /* 0x00000003000075a7 */ /* 0x0022a400080011ff */
[----:B--2---:R-:W-:Y:S05]  /*7e00*/  @!P0 NANOSLEEP.SYNCS 0x989680 ;  /* 0x009896800000895d */ /* 0x004fea0003900000 */
[----:B------:R-:W2:Y:S02]  /*7e10*/  @!P0 SYNCS.PHASECHK.TRANS64 P0, [R0+URZ], R3 ;  /* 0x00000003000085a7 */ /* 0x000ea400080010ff */
[----:B--2---:R-:W-:Y:S05]  /*7e20*/  @!P0 BRA `(.L_x_137) ;  /* 0xfffffffc00f08947 */ /* 0x004fea000383ffff */
[----:B------:R-:W-:Y:S05]  /*7e30*/  BRA `(.L_x_138) ;  /* 0xffffffa800a07947 */ /* 0x000fea000383ffff */
.L_x_45:
[----:B----4-:R-:W-:-:S07]  /*7e40*/  MOV R0, UR5 ;  /* 0x0000000500007c02 */ /* 0x010fce0008000f00 */
.L_x_139:
[----:B-1----:R1:W2:Y:S02]  /*7e50*/  SYNCS.PHASECHK.TRANS64.TRYWAIT P0, [R0+URZ], R3 ;  /* 0x00000003000075a7 */ /* 0x0022a400080011ff */
[----:B--2---:R-:W-:Y:S05]  /*7e60*/  @!P0 NANOSLEEP.SYNCS 0x989680 ;  /* 0x009896800000895d */ /* 0x004fea0003900000 */
[----:B------:R-:W2:Y:S02]  /*7e70*/  @!P0 SYNCS.PHASECHK.TRANS64 P0, [R0+URZ], R3 ;  /* 0x00000003000085a7 */ /* 0x000ea400080010ff */
[----:B--2---:R-:W-:Y:S05]  /*7e80*/  @!P0 BRA `(.L_x_139) ;  /* 0xfffffffc00f08947 */ /* 0x004fea000383ffff */
[----:B------:R-:W-:Y:S05]  /*7e90*/  BRA `(.L_x_140) ;  /* 0xffffffa800ac7947 */ /* 0x000fea000383ffff */
.L_x_46:
[----:B----4-:R-:W-:-:S07]  /*7ea0*/  MOV R0, UR5 ;  /* 0x0000000500007c02 */ /* 0x010fce0008000f00 */
.L_x_141:
[----:B-1----:R1:W2:Y:S02]  /*7eb0*/  SYNCS.PHASECHK.TRANS64.TRYWAIT P0, [R0+URZ], R3 ;  /* 0x00000003000075a7 */ /* 0x0022a400080011ff */
[----:B--2---:R-:W-:Y:S05]  /*7ec0*/  @!P0 NANOSLEEP.SYNCS 0x989680 ;  /* 0x009896800000895d */ /* 0x004fea0003900000 */
[----:B------:R-:W2:Y:S02]  /*7ed0*/  @!P0 SYNCS.PHASECHK.TRANS64 P0, [R0+URZ], R3 ;  /* 0x00000003000085a7 */ /* 0x000ea400080010ff */
[----:B--2---:R-:W-:Y:S05]  /*7ee0*/  @!P0 BRA `(.L_x_141) ;  /* 0xfffffffc00f08947 */ /* 0x004fea000383ffff */
[----:B------:R-:W-:Y:S05]  /*7ef0*/  BRA `(.L_x_142) ;  /* 0xffffffa800b87947 */ /* 0x000fea000383ffff */
.L_x_47:
[----:B----4-:R-:W-:-:S07]  /*7f00*/  MOV R0, UR5 ;  /* 0x0000000500007c02 */ /* 0x010fce0008000f00 */
.L_x_143:
[----:B-1----:R1:W2:Y:S02]  /*7f10*/  SYNCS.PHASECHK.TRANS64.TRYWAIT P0, [R0+URZ], R3 ;  /* 0x00000003000075a7 */ /* 0x0022a400080011ff */
[----:B--2---:R-:W-:Y:S05]  /*7f20*/  @!P0 NANOSLEEP.SYNCS 0x989680 ;  /* 0x009896800000895d */ /* 0x004fea0003900000 */
[----:B------:R-:W2:Y:S02]  /*7f30*/  @!P0 SYNCS.PHASECHK.TRANS64 P0, [R0+URZ], R3 ;  /* 0x00000003000085a7 */ /* 0x000ea400080010ff */
[----:B--2---:R-:W-:Y:S05]  /*7f40*/  @!P0 BRA `(.L_x_143) ;  /* 0xfffffffc00f08947 */ /* 0x004fea000383ffff */
[----:B------:R-:W-:Y:S05]  /*7f50*/  BRA `(.L_x_144) ;  /* 0xffffffa800c47947 */ /* 0x000fea000383ffff */
.L_x_48:
[----:B----4-:R-:W-:-:S07]  /*7f60*/  MOV R0, UR5 ;  /* 0x0000000500007c02 */ /* 0x010fce0008000f00 */
.L_x_145:
[----:B-1----:R1:W2:Y:S02]  /*7f70*/  SYNCS.PHASECHK.TRANS64.TRYWAIT P0, [R0+URZ], R3 ;  /* 0x00000003000075a7 */ /* 0x0022a400080011ff */
[----:B--2---:R-:W-:Y:S05]  /*7f80*/  @!P0 NANOSLEEP.SYNCS 0x989680 ;  /* 0x009896800000895d */ /* 0x004fea0003900000 */
[----:B------:R-:W2:Y:S02]  /*7f90*/  @!P0 SYNCS.PHASECHK.TRANS64 P0, [R0+URZ], R3 ;  /* 0x00000003000085a7 */ /* 0x000ea400080010ff */
[----:B--2---:R-:W-:Y:S05]  /*7fa0*/  @!P0 BRA `(.L_x_145) ;  /* 0xfffffffc00f08947 */ /* 0x004fea000383ffff */
[----:B------:R-:W-:Y:S05]  /*7fb0*/  BRA `(.L_x_146) ;  /* 0xffffffa800d07947 */ /* 0x000fea000383ffff */
.L_x_49:
[----:B----4-:R-:W-:-:S07]  /*7fc0*/  MOV R0, UR5 ;  /* 0x0000000500007c02 */ /* 0x010fce0008000f00 */
.L_x_147:
[----:B-1----:R1:W2:Y:S02]  /*7fd0*/  SYNCS.PHASECHK.TRANS64.TRYWAIT P0, [R0+URZ], R3 ;  /* 0x00000003000075a7 */ /* 0x0022a400080011ff */
[----:B--2---:R-:W-:Y:S05]  /*7fe0*/  @!P0 NANOSLEEP.SYNCS 0x989680 ;  /* 0x009896800000895d */ /* 0x004fea0003900000 */
[----:B------:R-:W2:Y:S02]  /*7ff0*/  @!P0 SYNCS.PHASECHK.TRANS64 P0, [R0+URZ], R3 ;  /* 0x00000003000085a7 */ /* 0x000ea400080010ff */
[----:B--2---:R-:W-:Y:S05]  /*8000*/  @!P0 BRA `(.L_x_147) ;  /* 0xfffffffc00f08947 */ /* 0x004fea000383ffff */
[----:B------:R-:W-:Y:S05]  /*8010*/  BRA `(.L_x_148) ;  /* 0xffffffa800dc7947 */ /* 0x000fea000383ffff */
.L_x_50:
[----:B----4-:R-:W-:-:S07]  /*8020*/  MOV R0, UR5 ;  /* 0x0000000500007c02 */ /* 0x010fce0008000f00 */
.L_x_149:
[----:B-1----:R1:W2:Y:S02]  /*8030*/  SYNCS.PHASECHK.TRANS64.TRYWAIT P0, [R0+URZ], R3 ;  /* 0x00000003000075a7 */ /* 0x0022a400080011ff */
[----:B--2---:R-:W-:Y:S05]  /*8040*/  @!P0 NANOSLEEP.SYNCS 0x989680 ;  /* 0x009896800000895d */ /* 0x004fea0003900000 */
[----:B------:R-:W2:Y:S02]  /*8050*/  @!P0 SYNCS.PHASECHK.TRANS64 P0, [R0+URZ], R3 ;  /* 0x00000003000085a7 */ /* 0x000ea400080010ff */
[----:B--2---:R-:W-:Y:S05]  /*8060*/  @!P0 BRA `(.L_x_149) ;  /* 0xfffffffc00f08947 */ /* 0x004fea000383ffff */
[----:B------:R-:W-:Y:S05]  /*8070*/  BRA `(.L_x_150) ;  /* 0xffffffa800e87947 */ /* 0x000fea000383ffff */
.L_x_51:
[----:B----4-:R-:W-:-:S07]  /*8080*/  MOV R0, UR5 ;  /* 0x0000000500007c02 */ /* 0x010fce0008000f00 */
.L_x_151:
[----:B-1----:R1:W2:Y:S02]  /*8090*/  SYNCS.PHASECHK.TRANS64.TRYWAIT P0, [R0+URZ], R3 ;  /* 0x00000003000075a7 */ /* 0x0022a400080011ff */
[----:B--2---:R-:W-:Y:S05]  /*80a0*/  @!P0 NANOSLEEP.SYNCS 0x989680 ;  /* 0x009896800000895d */ /* 0x004fea0003900000 */
[----:B------:R-:W2:Y:S02]  /*80b0*/  @!P0 SYNCS.PHASECHK.TRANS64 P0, [R0+URZ], R3 ;  /* 0x00000003000085a7 */ /* 0x000ea400080010ff */
[----:B--2---:R-:W-:Y:S05]  /*80c0*/  @!P0 BRA `(.L_x_151) ;  /* 0xfffffffc00f08947 */ /* 0x004fea000383ffff */
[----:B------:R-:W-:Y:S05]  /*80d0*/  BRA `(.L_x_152) ;  /* 0xffffffa800f47947 */ /* 0x000fea000383ffff */
.L_x_52:
[----:B----4-:R-:W-:-:S07]  /*80e0*/  MOV R0, UR5 ;  /* 0x0000000500007c02 */ /* 0x010fce0008000f00 */
.L_x_153:
[----:B-1----:R1:W2:Y:S02]  /*80f0*/  SYNCS.PHASECHK.TRANS64.TRYWAIT P0, [R0+URZ], R3 ;  /* 0x00000003000075a7 */ /* 0x0022a400080011ff */
[----:B--2---:R-:W-:Y:S05]  /*8100*/  @!P0 NANOSLEEP.SYNCS 0x989680 ;  /* 0x009896800000895d */ /* 0x004fea0003900000 */
[----:B------:R-:W2:Y:S02]  /*8110*/  @!P0 SYNCS.PHASECHK.TRANS64 P0, [R0+URZ], R3 ;  /* 0x00000003000085a7 */ /* 0x000ea400080010ff */
[----:B--2---:R-:W-:Y:S05]  /*8120*/  @!P0 BRA `(.L_x_153) ;  /* 0xfffffffc00f08947 */ /* 0x004fea000383ffff */
[----:B------:R-:W-:Y:S05]  /*8130*/  BRA `(.L_x_154) ;  /* 0xffffffac00007947 */ /* 0x000fea000383ffff */
.L_x_55:
[----:B-1----:R1:W2:Y:S02]  /*8140*/  SYNCS.PHASECHK.TRANS64.TRYWAIT P0, [R0+URZ+0x1a0], R5 ;  /* 0x0001a005000075a7 */ /* 0x0022a400080011ff */
[----:B--2---:R-:W-:Y:S05]  /*8150*/  @!P0 NANOSLEEP.SYNCS 0x989680 ;  /* 0x009896800000895d */ /* 0x004fea0003900000 */
[----:B------:R-:W2:Y:S02]  /*8160*/  @!P0 SYNCS.PHASECHK.TRANS64 P0, [R0+URZ+0x1a0], R5 ;  /* 0x0001a005000085a7 */ /* 0x000ea400080010ff */
[----:B--2---:R-:W-:Y:S05]  /*8170*/  @!P0 BRA `(.L_x_55) ;  /* 0xfffffffc00f08947 */ /* 0x004fea000383ffff */
[----:B------:R-:W-:Y:S05]  /*8180*/  BRA `(.L_x_155) ;  /* 0xffffffac005c7947 */ /* 0x000fea000383ffff */
.L_x_56:
[----:B------:R-:W-:-:S07]  /*8190*/  MOV R0, UR5 ;  /* 0x0000000500007c02 */ /* 0x000fce0008000f00 */
.L_x_156:
[----:B-1----:R1:W2:Y:S02]  /*81a0*/  SYNCS.PHASECHK.TRANS64.TRYWAIT P0, [R0+URZ+0x150], R5 ;  /* 0x00015005000075a7 */ /* 0x0022a400080011ff */
[----:B--2---:R-:W-:Y:S05]  /*81b0*/  @!P0 NANOSLEEP.SYNCS 0x989680 ;  /* 0x009896800000895d */ /* 0x004fea0003900000 */
[----:B------:R-:W2:Y:S02]  /*81c0*/  @!P0 SYNCS.PHASECHK.TRANS64 P0, [R0+URZ+0x150], R5 ;  /* 0x00015005000085a7 */ /* 0x000ea400080010ff */
[----:B--2---:R-:W-:Y:S05]  /*81d0*/  @!P0 BRA `(.L_x_156) ;  /* 0xfffffffc00f08947 */ /* 0x004fea000383ffff */
[----:B------:R-:W-:Y:S05]  /*81e0*/  BRA `(.L_x_157) ;  /* 0xffffffac006c7947 */ /* 0x000fea000383ffff */
.L_x_57:
[----:B-1----:R1:W2:Y:S02]  /*81f0*/  SYNCS.PHASECHK.TRANS64.TRYWAIT P1, [R0+URZ+0x140], R5 ;  /* 0x00014005000075a7 */ /* 0x0022a400080211ff */
[----:B--2---:R-:W-:Y:S05]  /*8200*/  @!P1 NANOSLEEP.SYNCS 0x989680 ;  /* 0x009896800000995d */ /* 0x004fea0003900000 */
[----:B------:R-:W2:Y:S02]  /*8210*/  @!P1 SYNCS.PHASECHK.TRANS64 P1, [R0+URZ+0x140], R5 ;  /* 0x00014005000095a7 */ /* 0x000ea400080210ff */
[----:B--2---:R-:W-:Y:S05]  /*8220*/  @!P1 BRA `(.L_x_57) ;  /* 0xfffffffc00f09947 */ /* 0x004fea000383ffff */
[----:B------:R-:W-:Y:S05]  /*8230*/  BRA `(.L_x_158) ;  /* 0xffffffac009c7947 */ /* 0x000fea000383ffff */
.L_x_60:
[----:B------:R-:W-:-:S07]  /*8240*/  MOV R0, UR5 ;  /* 0x0000000500007c02 */ /* 0x000fce0008000f00 */
.L_x_159:
[----:B-1----:R1:W2:Y:S02]  /*8250*/  SYNCS.PHASECHK.TRANS64.TRYWAIT P0, [R0+URZ+0x150], R3 ;  /* 0x00015003000075a7 */ /* 0x0022a400080011ff */
[----:B--2---:R-:W-:Y:S05]  /*8260*/  @!P0 NANOSLEEP.SYNCS 0x989680 ;  /* 0x009896800000895d */ /* 0x004fea0003900000 */
[----:B------:R-:W2:Y:S02]  /*8270*/  @!P0 SYNCS.PHASECHK.TRANS64 P0, [R0+URZ+0x150], R3 ;  /* 0x00015003000085a7 */ /* 0x000ea400080010ff */
[----:B--2---:R-:W-:Y:S05]  /*8280*/  @!P0 BRA `(.L_x_159) ;  /* 0xfffffffc00f08947 */ /* 0x004fea000383ffff */
[----:B------:R-:W-:Y:S05]  /*8290*/  BRA `(.L_x_59) ;  /* 0xffffffac00f07947 */ /* 0x000fea000383ffff */
.L_x_67:
[----:B-1----:R1:W2:Y:S02]  /*82a0*/  SYNCS.PHASECHK.TRANS64.TRYWAIT P1, [R0+URZ+0x140], R5 ;  /* 0x00014005000075a7 */ /* 0x0022a400080211ff */
[----:B--2---:R-:W-:Y:S05]  /*82b0*/  @!P1 NANOSLEEP.SYNCS 0x989680 ;  /* 0x009896800000995d */ /* 0x004fea0003900000 */
[----:B------:R-:W2:Y:S02]  /*82c0*/  @!P1 SYNCS.PHASECHK.TRANS64 P1, [R0+URZ+0x140], R5 ;  /* 0x00014005000095a7 */ /* 0x000ea400080210ff */
[----:B--2---:R-:W-:Y:S05]  /*82d0*/  @!P1 BRA `(.L_x_67) ;  /* 0xfffffffc00f09947 */ /* 0x004fea000383ffff */
[----:B------:R-:W-:Y:S05]  /*82e0*/  BRA `(.L_x_160) ;  /* 0xffffffb400507947 */ /* 0x000fea000383ffff */
.L_x_68:
[----:B------:R-:W-:-:S07]  /*82f0*/  MOV R3, UR8 ;  /* 0x0000000800037c02 */ /* 0x000fce0008000f00 */
.L_x_161:
[----:B-1----:R1:W2:Y:S02]  /*8300*/  SYNCS.PHASECHK.TRANS64.TRYWAIT P0, [R3+URZ+0x180], R0 ;  /* 0x00018000030075a7 */ /* 0x0022a400080011ff */
[----:B--2---:R-:W-:Y:S05]  /*8310*/  @!P0 NANOSLEEP.SYNCS 0x989680 ;  /* 0x009896800000895d */ /* 0x004fea0003900000 */
[----:B------:R-:W2:Y:S02]  /*8320*/  @!P0 SYNCS.PHASECHK.TRANS64 P0, [R3+URZ+0x180], R0 ;  /* 0x00018000030085a7 */ /* 0x000ea400080010ff */
[----:B--2---:R-:W-:Y:S05]  /*8330*/  @!P0 BRA `(.L_x_161) ;  /* 0xfffffffc00f08947 */ /* 0x004fea000383ffff */
[----:B------:R-:W-:Y:S05]  /*8340*/  BRA `(.L_x_162) ;  /* 0xffffffb400a07947 */ /* 0x000fea000383ffff */
.L_x_71:
[----:B------:R-:W-:Y:S07]  /*8350*/  MOV R0, UR7 ;  /* 0x0000000700007c02 */ /* 0x000fee0008000f00 */
.L_x_163:
[----:B-1----:R1:W2:Y:S02]  /*8360*/  SYNCS.PHASECHK.TRANS64.TRYWAIT P0, [R0+URZ], R3 ;  /* 0x00000003000075a7 */ /* 0x0022a400080011ff */
[----:B--2---:R-:W-:Y:S05]  /*8370*/  @!P0 NANOSLEEP.SYNCS 0x989680 ;  /* 0x009896800000895d */ /* 0x004fea0003900000 */
[----:B------:R-:W2:Y:S02]  /*8380*/  @!P0 SYNCS.PHASECHK.TRANS64 P0, [R0+URZ], R3 ;  /* 0x00000003000085a7 */ /* 0x000ea400080010ff */
[----:B--2---:R-:W-:Y:S05]  /*8390*/  @!P0 BRA `(.L_x_163) ;  /* 0xfffffffc00f08947 */ /* 0x004fea000383ffff */
[----:B------:R-:W-:Y:S05]  /*83a0*/  BRA `(.L_x_70) ;  /* 0xffffffb400bc7947 */ /* 0x000fea000383ffff */
.L_x_74:
[----:B------:R-:W-:-:S07]  /*83b0*/  MOV R0, UR5 ;  /* 0x0000000500007c02 */ /* 0x000fce0008000f00 */
.L_x_164:
[----:B--2---:R2:W3:Y:S02]  /*83c0*/  SYNCS.PHASECHK.TRANS64.TRYWAIT P0, [R0+URZ], R3 ;  /* 0x00000003000075a7 */ /* 0x0044e400080011ff */
[----:B---3--:R-:W-:Y:S05]  /*83d0*/  @!P0 NANOSLEEP.SYNCS 0x989680 ;  /* 0x009896800000895d */ /* 0x008fea0003900000 */
[----:B------:R-:W3:Y:S02]  /*83e0*/  @!P0 SYNCS.PHASECHK.TRANS64 P0, [R0+URZ], R3 ;  /* 0x00000003000085a7 */ /* 0x000ee400080010ff */
[----:B---3--:R-:W-:Y:S05]  /*83f0*/  @!P0 BRA `(.L_x_164) ;  /* 0xfffffffc00f08947 */ /* 0x008fea000383ffff */
[----:B------:R-:W-:Y:S05]  /*8400*/  BRA `(.L_x_165) ;  /* 0xffffffb800707947 */ /* 0x000fea000383ffff */
.L_x_75:
[----:B------:R-:W-:-:S07]  /*8410*/  MOV R0, UR5 ;  /* 0x0000000500007c02 */ /* 0x000fce0008000f00 */
.L_x_166:
[----:B-1----:R1:W2:Y:S02]  /*8420*/  SYNCS.PHASECHK.TRANS64.TRYWAIT P0, [R0+URZ], R3 ;  /* 0x00000003000075a7 */ /* 0x0022a400080011ff */
[----:B--2---:R-:W-:Y:S05]  /*8430*/  @!P0 NANOSLEEP.SYNCS 0x989680 ;  /* 0x009896800000895d */ /* 0x004fea0003900000 */
[----:B------:R-:W2:Y:S02]  /*8440*/  @!P0 SYNCS.PHASECHK.TRANS64 P0, [R0+URZ], R3 ;  /* 0x00000003000085a7 */ /* 0x000ea400080010ff */
[----:B--2---:R-:W-:Y:S05]  /*8450*/  @!P0 BRA `(.L_x_166) ;  /* 0xfffffffc00f08947 */ /* 0x004fea000383ffff */
[----:B------:R-:W-:Y:S05]  /*8460*/  BRA `(.L_x_167) ;  /* 0xffffffb8007c7947 */ /* 0x000fea000383ffff */
.L_x_76:
[----:B------:R-:W-:-:S07]  /*8470*/  MOV R0, UR5 ;  /* 0x0000000500007c02 */ /* 0x000fce0008000f00 */
.L_x_168:
[----:B-1----:R1:W2:Y:S02]  /*8480*/  SYNCS.PHASECHK.TRANS64.TRYWAIT P0, [R0+URZ], R3 ;  /* 0x00000003000075a7 */ /* 0x0022a400080011ff */
[----:B--2---:R-:W-:Y:S05]  /*8490*/  @!P0 NANOSLEEP.SYNCS 0x989680 ;  /* 0x009896800000895d */ /* 0x004fea0003900000 */
[----:B------:R-:W2:Y:S02]  /*84a0*/  @!P0 SYNCS.PHASECHK.TRANS64 P0, [R0+URZ], R3 ;  /* 0x00000003000085a7 */ /* 0x000ea400080010ff */
[----:B--2---:R-:W-:Y:S05]  /*84b0*/  @!P0 BRA `(.L_x_168) ;  /* 0xfffffffc00f08947 */ /* 0x004fea000383ffff */
[----:B------:R-:W-:Y:S05]  /*84c0*/  BRA `(.L_x_169) ;  /* 0xffffffb800887947 */ /* 0x000fea000383ffff */
.L_x_77:
[----:B------:R-:W-:-:S07]  /*84d0*/  MOV R0, UR7 ;  /* 0x0000000700007c02 */ /* 0x000fce0008000f00 */
.L_x_170:
[----:B-1----:R1:W2:Y:S02]  /*84e0*/  SYNCS.PHASECHK.TRANS64.TRYWAIT P0, [R0+URZ], R3 ;  /* 0x00000003000075a7 */ /* 0x0022a400080011ff */
[----:B--2---:R-:W-:Y:S05]  /*84f0*/  @!P0 NANOSLEEP.SYNCS 0x989680 ;  /* 0x009896800000895d */ /* 0x004fea0003900000 */
[----:B------:R-:W2:Y:S02]  /*8500*/  @!P0 SYNCS.PHASECHK.TRANS64 P0, [R0+URZ], R3 ;  /* 0x00000003000085a7 */ /* 0x000ea400080010ff */
[----:B--2---:R-:W-:Y:S05]  /*8510*/  @!P0 BRA `(.L_x_170) ;  /* 0xfffffffc00f08947 */ /* 0x004fea000383ffff */
[----:B------:R-:W-:Y:S05]  /*8520*/  BRA `(.L_x_171) ;  /* 0xffffffb800947947 */ /* 0x000fea000383ffff */
.L_x_82:
[----:B--2---:R2:W3:Y:S02]  /*8530*/  SYNCS.PHASECHK.TRANS64.TRYWAIT P0, [R0+URZ+0x140], R3 ;  /* 0x00014003000075a7 */ /* 0x0044e400080011ff */
[----:B---3--:R-:W-:Y:S05]  /*8540*/  @!P0 NANOSLEEP.SYNCS 0x989680 ;  /* 0x009896800000895d */ /* 0x008fea0003900000 */
[----:B------:R-:W3:Y:S02]  /*8550*/  @!P0 SYNCS.PHASECHK.TRANS64 P0, [R0+URZ+0x140], R3 ;  /* 0x00014003000085a7 */ /* 0x000ee400080010ff */
[----:B---3--:R-:W-:Y:S05]  /*8560*/  @!P0 BRA `(.L_x_82) ;  /* 0xfffffffc00f08947 */ /* 0x008fea000383ffff */
[----:B------:R-:W-:Y:S05]  /*8570*/  BRA `(.L_x_172) ;  /* 0xffffffbc00987947 */ /* 0x000fea000383ffff */
.L_x_85:
[----:B------:R-:W-:Y:S07]  /*8580*/  MOV R0, UR7 ;  /* 0x0000000700007c02 */ /* 0x000fee0008000f00 */
.L_x_173:
[----:B--2---:R2:W3:Y:S02]  /*8590*/  SYNCS.PHASECHK.TRANS64.TRYWAIT P0, [R0+URZ+0x138], R3 ;  /* 0x00013803000075a7 */ /* 0x0044e400080011ff */
[----:B---3--:R-:W-:Y:S05]  /*85a0*/  @!P0 NANOSLEEP.SYNCS 0x989680 ;  /* 0x009896800000895d */ /* 0x008fea0003900000 */
[----:B------:R-:W3:Y:S02]  /*85b0*/  @!P0 SYNCS.PHASECHK.TRANS64 P0, [R0+URZ+0x138], R3 ;  /* 0x00013803000085a7 */ /* 0x000ee400080010ff */
[----:B---3--:R-:W-:Y:S05]  /*85c0*/  @!P0 BRA `(.L_x_173) ;  /* 0xfffffffc00f08947 */ /* 0x008fea000383ffff */
[----:B------:R-:W-:Y:S05]  /*85d0*/  BRA `(.L_x_84) ;  /* 0xffffffc000787947 */ /* 0x000fea000383ffff */
.L_x_88:
[----:B--2---:R-:W-:Y:S07]  /*85e0*/  MOV R3, UR7 ;  /* 0x0000000700037c02 */ /* 0x004fee0008000f00 */
.L_x_174:
[----:B-1----:R1:W2:Y:S02]  /*85f0*/  SYNCS.PHASECHK.TRANS64.TRYWAIT P0, [R3+URZ+0x120], R12 ;  /* 0x0001200c030075a7 */ /* 0x0022a400080011ff */
[----:B--2---:R-:W-:Y:S05]  /*8600*/  @!P0 NANOSLEEP.SYNCS 0x989680 ;  /* 0x009896800000895d */ /* 0x004fea0003900000 */
[----:B------:R-:W2:Y:S02]  /*8610*/  @!P0 SYNCS.PHASECHK.TRANS64 P0, [R3+URZ+0x120], R12 ;  /* 0x0001200c030085a7 */ /* 0x000ea400080010ff */
[----:B--2---:R-:W-:Y:S05]  /*8620*/  @!P0 BRA `(.L_x_174) ;  /* 0xfffffffc00f08947 */ /* 0x004fea000383ffff */
[----:B------:R-:W-:Y:S05]  /*8630*/  BRA `(.L_x_175) ;  /* 0xffffffc000f07947 */ /* 0x000fea000383ffff */
.L_x_89:
[----:B------:R-:W-:Y:S07]  /*8640*/  MOV R3, UR7 ;  /* 0x0000000700037c02 */ /* 0x000fee0008000f00 */
.L_x_176:
[----:B-1----:R1:W2:Y:S02]  /*8650*/  SYNCS.PHASECHK.TRANS64.TRYWAIT P0, [R3+URZ+0x128], R12 ;  /* 0x0001280c030075a7 */ /* 0x0022a400080011ff */
[----:B--2---:R-:W-:Y:S05]  /*8660*/  @!P0 NANOSLEEP.SYNCS 0x989680 ;  /* 0x009896800000895d */ /* 0x004fea0003900000 */
[----:B------:R-:W2:Y:S02]  /*8670*/  @!P0 SYNCS.PHASECHK.TRANS64 P0, [R3+URZ+0x128], R12 ;  /* 0x0001280c030085a7 */ /* 0x000ea400080010ff */
[----:B--2---:R-:W-:Y:S05]  /*8680*/  @!P0 BRA `(.L_x_176) ;  /* 0xfffffffc00f08947 */ /* 0x004fea000383ffff */
[----:B------:R-:W-:Y:S05]  /*8690*/  BRA `(.L_x_177) ;  /* 0xffffffc400707947 */ /* 0x000fea000383ffff */
.L_x_91:
[----:B------:R-:W-:-:S07]  /*86a0*/  MOV R0, UR7 ;  /* 0x0000000700007c02 */ /* 0x000fce0008000f00 */
.L_x_178:
[----:B-1----:R1:W3:Y:S02]  /*86b0*/  SYNCS.PHASECHK.TRANS64.TRYWAIT P0, [R0+URZ+0x120], R3 ;  /* 0x00012003000075a7 */ /* 0x0022e400080011ff */
[----:B---3--:R-:W-:Y:S05]  /*86c0*/  @!P0 NANOSLEEP.SYNCS 0x989680 ;  /* 0x009896800000895d */ /* 0x008fea0003900000 */
[----:B------:R-:W3:Y:S02]  /*86d0*/  @!P0 SYNCS.PHASECHK.TRANS64 P0, [R0+URZ+0x120], R3 ;  /* 0x00012003000085a7 */ /* 0x000ee400080010ff */
[----:B---3--:R-:W-:Y:S05]  /*86e0*/  @!P0 BRA `(.L_x_178) ;  /* 0xfffffffc00f08947 */ /* 0x008fea000383ffff */
[----:B------:R-:W-:Y:S05]  /*86f0*/  BRA `(.L_x_179) ;  /* 0xffffffc400e07947 */ /* 0x000fea000383ffff */
.L_x_93:
[----:B--2---:R2:W4:Y:S02]  /*8700*/  SYNCS.PHASECHK.TRANS64.TRYWAIT P0, [R0+URZ+0x140], R3 ;  /* 0x00014003000075a7 */ /* 0x00452400080011ff */
[----:B----4-:R-:W-:Y:S05]  /*8710*/  @!P0 NANOSLEEP.SYNCS 0x989680 ;  /* 0x009896800000895d */ /* 0x010fea0003900000 */
[----:B------:R-:W4:Y:S02]  /*8720*/  @!P0 SYNCS.PHASECHK.TRANS64 P0, [R0+URZ+0x140], R3 ;  /* 0x00014003000085a7 */ /* 0x000f2400080010ff */
[----:B----4-:R-:W-:Y:S05]  /*8730*/  @!P0 BRA `(.L_x_93) ;  /* 0xfffffffc00f08947 */ /* 0x010fea000383ffff */
[----:B------:R-:W-:Y:S05]  /*8740*/  BRA `(.L_x_180) ;  /* 0xffffffc800ac7947 */ /* 0x000fea000383ffff */
.L_x_104:
[----:B-1----:R1:W3:Y:S02]  /*8750*/  SYNCS.PHASECHK.TRANS64.TRYWAIT P1, [R0+URZ+0x110], R3 ;  /* 0x00011003000075a7 */ /* 0x0022e400080211ff */
[----:B---3--:R-:W-:Y:S05]  /*8760*/  @!P1 NANOSLEEP.SYNCS 0x989680 ;  /* 0x009896800000995d */ /* 0x008fea0003900000 */
[----:B------:R-:W3:Y:S02]  /*8770*/  @!P1 SYNCS.PHASECHK.TRANS64 P1, [R0+URZ+0x110], R3 ;  /* 0x00011003000095a7 */ /* 0x000ee400080210ff */
[----:B---3--:R-:W-:Y:S05]  /*8780*/  @!P1 BRA `(.L_x_104) ;  /* 0xfffffffc00f09947 */ /* 0x008fea000383ffff */
[----:B------:R-:W-:Y:S05]  /*8790*/  BRA `(.L_x_103) ;  /* 0xffffffd400c47947 */ /* 0x000fea000383ffff */
.L_x_106:
[----:B-1----:R1:W4:Y:S02]  /*87a0*/  SYNCS.PHASECHK.TRANS64.TRYWAIT P0, [R113+URZ+0x160], R2 ;  /* 0x00016002710075a7 */ /* 0x00232400080011ff */
[----:B----4-:R-:W-:Y:S05]  /*87b0*/  @!P0 NANOSLEEP.SYNCS 0x989680 ;  /* 0x009896800000895d */ /* 0x010fea0003900000 */
[----:B------:R-:W4:Y:S02]  /*87c0*/  @!P0 SYNCS.PHASECHK.TRANS64 P0, [R113+URZ+0x160], R2 ;  /* 0x00016002710085a7 */ /* 0x000f2400080010ff */
[----:B----4-:R-:W-:Y:S05]  /*87d0*/  @!P0 BRA `(.L_x_106) ;  /* 0xfffffffc00f08947 */ /* 0x010fea000383ffff */
[----:B------:R-:W-:Y:S05]  /*87e0*/  BRA `(.L_x_105) ;  /* 0xffffffd800187947 */ /* 0x000fea000383ffff */
.L_x_114:
[----:B--2---:R2:W3:Y:S02]  /*87f0*/  SYNCS.PHASECHK.TRANS64.TRYWAIT P0, [R32+URZ+0x110], R3 ;  /* 0x00011003200075a7 */ /* 0x0044e400080011ff */
[----:B---3--:R-:W-:Y:S05]  /*8800*/  @!P0 NANOSLEEP.SYNCS 0x989680 ;  /* 0x009896800000895d */ /* 0x008fea0003900000 */
[----:B------:R-:W3:Y:S02]  /*8810*/  @!P0 SYNCS.PHASECHK.TRANS64 P0, [R32+URZ+0x110], R3 ;  /* 0x00011003200085a7 */ /* 0x000ee400080010ff */
[----:B---3--:R-:W-:Y:S05]  /*8820*/  @!P0 BRA `(.L_x_114) ;  /* 0xfffffffc00f08947 */ /* 0x008fea000383ffff */
[----:B------:R-:W-:Y:S05]  /*8830*/  BRA `(.L_x_113) ;  /* 0xffffffe400087947 */ /* 0x000fea000383ffff */
        .weak           $__internal_0_$__cuda_sm10x_tcgen05_guardrail_trap_col_being_dealloced_not_returned_by_alloc
        .type           $__internal_0_$__cuda_sm10x_tcgen05_guardrail_trap_col_being_dealloced_not_returned_by_alloc,@function
        .size           $__internal_0_$__cuda_sm10x_tcgen05_guardrail_trap_col_being_dealloced_not_returned_by_alloc,($__internal_1_$__cuda_sm10x_tcgen05_guardrail_trap_phase_invalid_during_alloc - $__internal_0_$__cuda_sm10x_tcgen05_guardrail_trap_col_being_dealloced_not_returned_by_alloc)
$__internal_0_$__cuda_sm10x_tcgen05_guardrail_trap_col_being_dealloced_not_returned_by_alloc:
[----:B------:R-:W-:Y:S05]  /*8840*/  BPT.TRAP 0x1 ;  /* 0x000000040000795c */ /* 0x000fea0000300000 */
[----:B------:R-:W-:-:S04]  /*8850*/  HFMA2 R3, -RZ, RZ, 0, 0 ;  /* 0x00000000ff037431 */ /* 0x000fc800000001ff */
[----:B------:R-:W-:Y:S05]  /*8860*/  RET.REL.NODEC R2 `(_ZN7cutlass13device_kernelINS_4gemm6kernel13GemmUniversalIN4cute5tupleIJiiiiEEENS1_10collective13CollectiveMmaINS1_35MainloopSm100TmaUmmaWarpSpecializedILi17ELi2ELi4ENS5_IJNS4_1CILi1EEESB_SB_EEEEENS5_IJNSA_ILi64EEENSA_ILi128EEESE_EEENS_12float_e5m2_tENS5_IJlSB_lEEESH_SI_NS4_8TiledMMAINS4_8MMA_AtomIJNS4_10MMA_TraitsINS4_19SM100_MMA_F8F6F4_SSEJSH_SH_fSE_SF_NS4_17integral_constantINS4_4UMMA5MajorELSP_0EEESQ_NSN_INSO_7ScaleInELSR_0EEESS_EEEEEENS4_6LayoutISC_NS5_IJNSA_ILi0EEESW_SW_EEEEENS5_IJNS4_10UnderscoreESZ_SZ_EEEEENS4_13SM90_TMA_LOADENS4_14ComposedLayoutINS4_7SwizzleILi2ELi4ELi3EEENS4_18smem_ptr_flag_bitsILi8EEENSV_INS5_IJNSA_ILi8EEESE_EEENS5_IJSE_SB_EEEEEEEvNS4_8identityES12_S1C_vS1D_EENS_8epilogue10collective18CollectiveEpilogueINS1F_23Sm100TmaWarpSpecializedILi2ELi2ELi32ELb0ELb0EEEJSG_NS5_IJNSV_ISE_SB_EES1K_EEESH_SI_SH_SI_NS1F_6fusion15FusionCallbacksIS1J_NS1M_17LinearCombinationISH_fSH_fLNS_15FloatRoundStyleE2EEESG_S1L_JEEENS4_5SM1004TMEM4LOAD26SM100_TMEM_LOAD_16dp32b32xES12_S1C_NS4_39AutoVectorizingCopyWithAssumedAlignmentILi128EEENS4_14SM90_TMA_STOREES1C_S1X_S1X_EEEvvEEEEvNT_6ParamsE) ;  /* 0xffffff7402e47950 */ /* 0x000fea0003c3ffff */
        .weak           $__internal_1_$__cuda_sm10x_tcgen05_guardrail_trap_phase_invalid_during_alloc
        .type           $__internal_1_$__cuda_sm10x_tcgen05_guardrail_trap_phase_invalid_during_alloc,@function
        .size           $__internal_1_$__cuda_sm10x_tcgen05_guardrail_trap_phase_invalid_during_alloc,($__internal_2_$__cuda_sm10x_tcgen05_guardrail_trap_unallocated_columns_being_dealloced - $__internal_1_$__cuda_sm10x_tcgen05_guardrail_trap_phase_invalid_during_alloc)
$__internal_1_$__cuda_sm10x_tcgen05_guardrail_trap_phase_invalid_during_alloc:
[----:B------:R-:W-:Y:S05]  /*8870*/  BPT.TRAP 0x1 ;  /* 0x000000040000795c */ /* 0x000fea0000300000 */
[----:B------:R-:W-:-:S04]  /*8880*/  MOV R3, 0x0 ;  /* 0x0000000000037802 */ /* 0x000fc80000000f00 */
[----:B------:R-:W-:Y:S05]  /*8890*/  RET.REL.NODEC R2 `(_ZN7cutlass13device_kernelINS_4gemm6kernel13GemmUniversalIN4cute5tupleIJiiiiEEENS1_10collective13CollectiveMmaINS1_35MainloopSm100TmaUmmaWarpSpecializedILi17ELi2ELi4ENS5_IJNS4_1CILi1EEESB_SB_EEEEENS5_IJNSA_ILi64EEENSA_ILi128EEESE_EEENS_12float_e5m2_tENS5_IJlSB_lEEESH_SI_NS4_8TiledMMAINS4_8MMA_AtomIJNS4_10MMA_TraitsINS4_19SM100_MMA_F8F6F4_SSEJSH_SH_fSE_SF_NS4_17integral_constantINS4_4UMMA5MajorELSP_0EEESQ_NSN_INSO_7ScaleInELSR_0EEESS_EEEEEENS4_6LayoutISC_NS5_IJNSA_ILi0EEESW_SW_EEEEENS5_IJNS4_10UnderscoreESZ_SZ_EEEEENS4_13SM90_TMA_LOADENS4_14ComposedLayoutINS4_7SwizzleILi2ELi4ELi3EEENS4_18smem_ptr_flag_bitsILi8EEENSV_INS5_IJNSA_ILi8EEESE_EEENS5_IJSE_SB_EEEEEEEvNS4_8identityES12_S1C_vS1D_EENS_8epilogue10collective18CollectiveEpilogueINS1F_23Sm100TmaWarpSpecializedILi2ELi2ELi32ELb0ELb0EEEJSG_NS5_IJNSV_ISE_SB_EES1K_EEESH_SI_SH_SI_NS1F_6fusion15FusionCallbacksIS1J_NS1M_17LinearCombinationISH_fSH_fLNS_15FloatRoundStyleE2EEESG_S1L_JEEENS4_5SM1004TMEM4LOAD26SM100_TMEM_LOAD_16dp32b32xES12_S1C_NS4_39AutoVectorizingCopyWithAssumedAlignmentILi128EEENS4_14SM90_TMA_STOREES1C_S1X_S1X_EEEvvEEEEvNT_6ParamsE) ;  /* 0xffffff7402d87950 */ /* 0x000fea0003c3ffff */
        .weak           $__internal_2_$__cuda_sm10x_tcgen05_guardrail_trap_unallocated_columns_being_dealloced
        .type           $__internal_2_$__cuda_sm10x_tcgen05_guardrail_trap_unallocated_columns_being_dealloced,@function
        .size           $__internal_2_$__cuda_sm10x_tcgen05_guardrail_trap_unallocated_columns_being_dealloced,(.L_x_182 - $__internal_2_$__cuda_sm10x_tcgen05_guardrail_trap_unallocated_columns_being_dealloced)
$__internal_2_$__cuda_sm10x_tcgen05_guardrail_trap_unallocated_columns_being_dealloced:
[----:B------:R-:W-:Y:S05]  /*88a0*/  BPT.TRAP 0x1 ;  /* 0x000000040000795c */ /* 0x000fea0000300000 */
[----:B------:R-:W-:-:S04]  /*88b0*/  HFMA2 R3, -RZ, RZ, 0, 0 ;  /* 0x00000000ff037431 */ /* 0x000fc800000001ff */
[----:B------:R-:W-:Y:S05]  /*88c0*/  RET.REL.NODEC R2 `(_ZN7cutlass13device_kernelINS_4gemm6kernel13GemmUniversalIN4cute5tupleIJiiiiEEENS1_10collective13CollectiveMmaINS1_35MainloopSm100TmaUmmaWarpSpecializedILi17ELi2ELi4ENS5_IJNS4_1CILi1EEESB_SB_EEEEENS5_IJNSA_ILi64EEENSA_ILi128EEESE_EEENS_12float_e5m2_tENS5_IJlSB_lEEESH_SI_NS4_8TiledMMAINS4_8MMA_AtomIJNS4_10MMA_TraitsINS4_19SM100_MMA_F8F6F4_SSEJSH_SH_fSE_SF_NS4_17integral_constantINS4_4UMMA5MajorELSP_0EEESQ_NSN_INSO_7ScaleInELSR_0EEESS_EEEEEENS4_6LayoutISC_NS5_IJNSA_ILi0EEESW_SW_EEEEENS5_IJNS4_10UnderscoreESZ_SZ_EEEEENS4_13SM90_TMA_LOADENS4_14ComposedLayoutINS4_7SwizzleILi2ELi4ELi3EEENS4_18smem_ptr_flag_bitsILi8EEENSV_INS5_IJNSA_ILi8EEESE_EEENS5_IJSE_SB_EEEEEEEvNS4_8identityES12_S1C_vS1D_EENS_8epilogue10collective18CollectiveEpilogueINS1F_23Sm100TmaWarpSpecializedILi2ELi2ELi32ELb0ELb0EEEJSG_NS5_IJNSV_ISE_SB_EES1K_EEESH_SI_SH_SI_NS1F_6fusion15FusionCallbacksIS1J_NS1M_17LinearCombinationISH_fSH_fLNS_15FloatRoundStyleE2EEESG_S1L_JEEENS4_5SM1004TMEM4LOAD26SM100_TMEM_LOAD_16dp32b32xES12_S1C_NS4_39AutoVectorizingCopyWithAssumedAlignmentILi128EEENS4_14SM90_TMA_STOREES1C_S1X_S1X_EEEvvEEEEvNT_6ParamsE) ;  /* 0xffffff7402cc7950 */ /* 0x000fea0003c3ffff */
.L_x_181:
[----:B------:R-:W-:-:S00]  /*88d0*/  BRA `(.L_x_181) ;  /* 0xfffffffc00fc7947 */ /* 0x000fc0000383ffff */
[----:B------:R-:W-:-:S00]  /*88e0*/  NOP ;  /* 0x0000000000007918 */ /* 0x000fc00000000000 */
        /* <DEDUP_REMOVED lines=9> */
.L_x_182:


//--------------------- .nv.global.init           --------------------------
	.section	.nv.global.init,"aw",@progbits
.nv.global.init:
	.type		$str$27,@object
	.size		$str$27,($str$28 - $str$27)
$str$27:
        /*0000*/ 	.byte	0x28, 0x61, 0x64, 0x64, 0x72, 0x65, 0x73, 0x73, 0x20, 0x26, 0x20, 0x6d, 0x61, 0x73, 0x6b, 0x29
        /*0010*/ 	.byte	0x20, 0x3d, 0x3d, 0x20, 0x30, 0x00
	.type		$str$28,@object
	.size		$str$28,($str$26 - $str$28)
$str$28:
        /*0016*/ 	.byte	0x2f, 0x74, 0x6d, 0x70, 0x2f, 0x63, 0x75, 0x74, 0x6c, 0x61, 0x73, 0x73, 0x5f, 0x73, 0x77, 0x65
        /*0026*/ 	.byte	0x65, 0x70, 0x5f, 0x73, 0x72, 0x63, 0x2f, 0x69, 0x6e, 0x63, 0x6c, 0x75, 0x64, 0x65, 0x2f, 0x63
        /*0036*/ 	.byte	0x75, 0x74, 0x65, 0x2f, 0x70, 0x6f, 0x69, 0x6e, 0x74, 0x65, 0x72, 0x5f, 0x66, 0x6c, 0x61, 0x67
        /*0046*/ 	.byte	0x67, 0x65, 0x64, 0x2e, 0x68, 0x70, 0x70, 0x00
	.type		$str$26,@object
	.size		$str$26,($str$25 - $str$26)
$str$26:
        /*004e*/ 	.byte	0x2f, 0x74, 0x6d, 0x70, 0x2f, 0x63, 0x75, 0x74, 0x6c, 0x61, 0x73, 0x73, 0x5f, 0x73, 0x77, 0x65
        /*005e*/ 	.byte	0x65, 0x70, 0x5f, 0x73, 0x72, 0x63, 0x2f, 0x69, 0x6e, 0x63, 0x6c, 0x75, 0x64, 0x65, 0x2f, 0x63
        /*006e*/ 	.byte	0x75, 0x74, 0x65, 0x2f, 0x61, 0x74, 0x6f, 0x6d, 0x2f, 0x63, 0x6f, 0x70, 0x79, 0x5f, 0x74, 0x72
        /*007e*/ 	.byte	0x61, 0x69, 0x74, 0x73, 0x5f, 0x73, 0x6d, 0x31, 0x30, 0x30, 0x2e, 0x68, 0x70, 0x70, 0x00
	.type		$str$25,@object
	.size		$str$25,(__unnamed_1 - $str$25)
$str$25:
        /*008d*/ 	.byte	0x28, 0x28, 0x75, 0x69, 0x6e, 0x74, 0x33, 0x32, 0x5f, 0x74, 0x28, 0x74, 0x68, 0x72, 0x65, 0x61
        /*009d*/ 	.byte	0x64, 0x49, 0x64, 0x78, 0x2e, 0x78, 0x29, 0x20, 0x2f, 0x20, 0x33, 0x32, 0x29, 0x20, 0x25, 0x20
        /*00ad*/ 	.byte	0x34, 0x29, 0x20, 0x3d, 0x3d, 0x20, 0x28, 0x28, 0x28, 0x74, 0x6d, 0x65, 0x6d, 0x5f, 0x61, 0x64
        /*00bd*/ 	.byte	0x64, 0x72, 0x20, 0x3e, 0x3e, 0x20, 0x31, 0x36, 0x29, 0x20, 0x2f, 0x20, 0x33, 0x32, 0x29, 0x20
        /*00cd*/ 	.byte	0x25, 0x20, 0x34, 0x29, 0x00
	.type		__unnamed_1,@object
	.size		__unnamed_1,(__unnamed_2 - __unnamed_1)
__unnamed_1:
        /*00d2*/ 	.byte	0x61, 0x75, 0x74, 0x6f, 0x20, 0x63, 0x75, 0x74, 0x65, 0x3a, 0x3a, 0x61, 0x73, 0x5f, 0x70, 0x6f
        /* <DEDUP_REMOVED lines=24> */
        /*0262*/ 	.byte	0x3c, 0x34, 0x30, 0x39, 0x36, 0x3e, 0x3e, 0x3e, 0x3e, 0x5d, 0x00
	.type		__unnamed_2,@object
	.size		__unnamed_2,(.L_2 - __unnamed_2)
__unnamed_2:
        /* <DEDUP_REMOVED lines=40> */
        /*04ed*/ 	.byte	0x74, 0x65, 0x3a, 0x3a, 0x43, 0x3c, 0x30, 0x3e, 0x3e, 0x3e, 0x3e, 0x5d, 0x00
.L_2:


//--------------------- .nv.shared._ZN7cutlass13device_kernelINS_4gemm6kernel13GemmUniversalIN4cute5tupleIJiiiiEEENS1_10collective13CollectiveMmaINS1_35MainloopSm100TmaUmmaWarpSpecializedILi17ELi2ELi4ENS5_IJNS4_1CILi1EEESB_SB_EEEEENS5_IJNSA_ILi64EEENSA_ILi128EEESE_EEENS_12float_e5m2_tENS5_IJlSB_lEEESH_SI_NS4_8TiledMMAINS4_8MMA_AtomIJNS4_10MMA_TraitsINS4_19SM100_MMA_F8F6F4_SSEJSH_SH_fSE_SF_NS4_17integral_constantINS4_4UMMA5MajorELSP_0EEESQ_NSN_INSO_7ScaleInELSR_0EEESS_EEEEEENS4_6LayoutISC_NS5_IJNSA_ILi0EEESW_SW_EEEEENS5_IJNS4_10UnderscoreESZ_SZ_EEEEENS4_13SM90_TMA_LOADENS4_14ComposedLayoutINS4_7SwizzleILi2ELi4ELi3EEENS4_18smem_ptr_flag_bitsILi8EEENSV_INS5_IJNSA_ILi8EEESE_EEENS5_IJSE_SB_EEEEEEEvNS4_8identityES12_S1C_vS1D_EENS_8epilogue10collective18CollectiveEpilogueINS1F_23Sm100TmaWarpSpecializedILi2ELi2ELi32ELb0ELb0EEEJSG_NS5_IJNSV_ISE_SB_EES1K_EEESH_SI_SH_SI_NS1F_6fusion15FusionCallbacksIS1J_NS1M_17LinearCombinationISH_fSH_fLNS_15FloatRoundStyleE2EEESG_S1L_JEEENS4_5SM1004TMEM4LOAD26SM100_TMEM_LOAD_16dp32b32xES12_S1C_NS4_39AutoVectorizingCopyWithAssumedAlignmentILi128EEENS4_14SM90_TMA_STOREES1C_S1X_S1X_EEEvvEEEEvNT_6ParamsE --------------------------
	.section	.nv.shared._ZN7cutlass13device_kernelINS_4gemm6kernel13GemmUniversalIN4cute5tupleIJiiiiEEENS1_10collective13CollectiveMmaINS1_35MainloopSm100TmaUmmaWarpSpecializedILi17ELi2ELi4ENS5_IJNS4_1CILi1EEESB_SB_EEEEENS5_IJNSA_ILi64EEENSA_ILi128EEESE_EEENS_12float_e5m2_tENS5_IJlSB_lEEESH_SI_NS4_8TiledMMAINS4_8MMA_AtomIJNS4_10MMA_TraitsINS4_19SM100_MMA_F8F6F4_SSEJSH_SH_fSE_SF_NS4_17integral_constantINS4_4UMMA5MajorELSP_0EEESQ_NSN_INSO_7ScaleInELSR_0EEESS_EEEEEENS4_6LayoutISC_NS5_IJNSA_ILi0EEESW_SW_EEEEENS5_IJNS4_10UnderscoreESZ_SZ_EEEEENS4_13SM90_TMA_LOADENS4_14ComposedLayoutINS4_7SwizzleILi2ELi4ELi3EEENS4_18smem_ptr_flag_bitsILi8EEENSV_INS5_IJNSA_ILi8EEESE_EEENS5_IJSE_SB_EEEEEEEvNS4_8identityES12_S1C_vS1D_EENS_8epilogue10collective18CollectiveEpilogueINS1F_23Sm100TmaWarpSpecializedILi2ELi2ELi32ELb0ELb0EEEJSG_NS5_IJNSV_ISE_SB_EES1K_EEESH_SI_SH_SI_NS1F_6fusion15FusionCallbacksIS1J_NS1M_17LinearCombinationISH_fSH_fLNS_15FloatRoundStyleE2EEESG_S1L_JEEENS4_5SM1004TMEM4LOAD26SM100_TMEM_LOAD_16dp32b32xES12_S1C_NS4_39AutoVectorizingCopyWithAssumedAlignmentILi128EEENS4_14SM90_TMA_STOREES1C_S1X_S1X_EEEvvEEEEvNT_6ParamsE,"aw",@nobits
	.sectionflags	@""
	.align	16
	.zero		1024


//--------------------- .nv.shared.reserved.0     --------------------------
	.section	.nv.shared.reserved.0,"aw",@nobits
	.weak		__nv_reservedSMEM_offset_0_alias
	.size		__nv_reservedSMEM_offset_0_alias, 0, 64
	.other		__nv_reservedSMEM_offset_0_alias,@"STO_CUDA_RESERVED_SHARED STV_DEFAULT"
__nv_reservedSMEM_offset_0_alias:
	.zero		0
.nv.shared.reserved.0:
	.zero		64
	.weak		__nv_reservedSMEM_tcgen05_partition
	.type		__nv_reservedSMEM_tcgen05_partition,@object
	.size		__nv_reservedSMEM_tcgen05_partition,(.L_0 - __nv_reservedSMEM_tcgen05_partition)
__nv_reservedSMEM_tcgen05_partition:
	.zero		32
.L_0:


//--------------------- .nv.global                --------------------------
	.section	.nv.global,"aw",@nobits
.nv.global:
	.type		_ZN40_INTERNAL_7f910531_4_k_cu_47c3ab0e_307164cute1_E,@object
	.size		_ZN40_INTERNAL_7f910531_4_k_cu_47c3ab0e_307164cute1_E,(_ZN40_INTERNAL_7f910531_4_k_cu_47c3ab0e_307164cuda3std3__45__cpo6cbeginE - _ZN40_INTERNAL_7f910531_4_k_cu_47c3ab0e_307164cute1_E)
_ZN40_INTERNAL_7f910531_4_k_cu_47c3ab0e_307164cute1_E:
	.zero		1
	.type		_ZN40_INTERNAL_7f910531_4_k_cu_47c3ab0e_307164cuda3std3__45__cpo6cbeginE,@object
	.size		_ZN40_INTERNAL_7f910531_4_k_cu_47c3ab0e_307164cuda3std3__45__cpo6cbeginE,(_ZN40_INTERNAL_7f910531_4_k_cu_47c3ab0e_307164cuda3std3__48in_placeE - _ZN40_INTERNAL_7f910531_4_k_cu_47c3ab0e_307164cuda3std3__45__cpo6cbeginE)
_ZN40_INTERNAL_7f910531_4_k_cu_47c3ab0e_307164cuda3std3__45__cpo6cbeginE:
	.zero		1
	.type		_ZN40_INTERNAL_7f910531_4_k_cu_47c3ab0e_307164cuda3std3__48in_placeE,@object
	.size		_ZN40_INTERNAL_7f910531_4_k_cu_47c3ab0e_307164cuda3std3__48in_placeE,(_ZN40_INTERNAL_7f910531_4_k_cu_47c3ab0e_307164cuda3std6ranges3__45__cpo9iter_moveE - _ZN40_INTERNAL_7f910531_4_k_cu_47c3ab0e_307164cuda3std3__48in_placeE)
_ZN40_INTERNAL_7f910531_4_k_cu_47c3ab0e_307164cuda3std3__48in_placeE:
	.zero		1
	.type		_ZN40_INTERNAL_7f910531_4_k_cu_47c3ab0e_307164cuda3std6ranges3__45__cpo9iter_moveE,@object
	.size		_ZN40_INTERNAL_7f910531_4_k_cu_47c3ab0e_307164cuda3std6ranges3__45__cpo9iter_moveE,(_ZN40_INTERNAL_7f910531_4_k_cu_47c3ab0e_307164cuda3std3__45__cpo5beginE - _ZN40_INTERNAL_7f910531_4_k_cu_47c3ab0e_307164cuda3std6ranges3__45__cpo9iter_moveE)
_ZN40_INTERNAL_7f910531_4_k_cu_47c3ab0e_307164cuda3std6ranges3__45__cpo9iter_moveE:
	.zero		1
	.type		_ZN40_INTERNAL_7f910531_4_k_cu_47c3ab0e_307164cuda3std3__45__cpo5beginE,@object
	.size		_ZN40_INTERNAL_7f910531_4_k_cu_47c3ab0e_307164cuda3std3__45__cpo5beginE,(_ZN40_INTERNAL_7f910531_4_k_cu_47c3ab0e_307164cuda3std3__442_GLOBAL__N__7f910531_4_k_cu_47c3ab0e_307166ignoreE - _ZN40_INTERNAL_7f910531_4_k_cu_47c3ab0e_307164cuda3std3__45__cpo5beginE)
_ZN40_INTERNAL_7f910531_4_k_cu_47c3ab0e_307164cuda3std3__45__cpo5beginE:
	.zero		1
	.type		_ZN40_INTERNAL_7f910531_4_k_cu_47c3ab0e_307164cuda3std3__442_GLOBAL__N__7f910531_4_k_cu_47c3ab0e_307166ignoreE,@object
	.size		_ZN40_INTERNAL_7f910531_4_k_cu_47c3ab0e_307164cuda3std3__442_GLOBAL__N__7f910531_4_k_cu_47c3ab0e_307166ignoreE,(_ZN40_INTERNAL_7f910531_4_k_cu_47c3ab0e_307164cute7productE - _ZN40_INTERNAL_7f910531_4_k_cu_47c3ab0e_307164cuda3std3__442_GLOBAL__N__7f910531_4_k_cu_47c3ab0e_307166ignoreE)
_ZN40_INTERNAL_7f910531_4_k_cu_47c3ab0e_307164cuda3std3__442_GLOBAL__N__7f910531_4_k_cu_47c3ab0e_307166ignoreE:
	.zero		1
	.type		_ZN40_INTERNAL_7f910531_4_k_cu_47c3ab0e_307164cute7productE,@object
	.size		_ZN40_INTERNAL_7f910531_4_k_cu_47c3ab0e_307164cute7productE,(_ZN40_INTERNAL_7f910531_4_k_cu_47c3ab0e_307164cuda3std3__45__cpo3endE - _ZN40_INTERNAL_7f910531_4_k_cu_47c3ab0e_307164cute7productE)
_ZN40_INTERNAL_7f910531_4_k_cu_47c3ab0e_307164cute7productE:
	.zero		1
	.type		_ZN40_INTERNAL_7f910531_4_k_cu_47c3ab0e_307164cuda3std3__45__cpo3endE,@object
	.size		_ZN40_INTERNAL_7f910531_4_k_cu_47c3ab0e_307164cuda3std3__45__cpo3endE,(_ZN40_INTERNAL_7f910531_4_k_cu_47c3ab0e_307164cuda3std3__419piecewise_constructE - _ZN40_INTERNAL_7f910531_4_k_cu_47c3ab0e_307164cuda3std3__45__cpo3endE)
_ZN40_INTERNAL_7f910531_4_k_cu_47c3ab0e_307164cuda3std3__45__cpo3endE:
	.zero		1
	.type		_ZN40_INTERNAL_7f910531_4_k_cu_47c3ab0e_307164cuda3std3__419piecewise_constructE,@object
	.size		_ZN40_INTERNAL_7f910531_4_k_cu_47c3ab0e_307164cuda3std3__419piecewise_constructE,(_ZN40_INTERNAL_7f910531_4_k_cu_47c3ab0e_307164cuda3std3__45__cpo4cendE - _ZN40_INTERNAL_7f910531_4_k_cu_47c3ab0e_307164cuda3std3__419piecewise_constructE)
_ZN40_INTERNAL_7f910531_4_k_cu_47c3ab0e_307164cuda3std3__419piecewise_constructE:
	.zero		1
	.type		_ZN40_INTERNAL_7f910531_4_k_cu_47c3ab0e_307164cuda3std3__45__cpo4cendE,@object
	.size		_ZN40_INTERNAL_7f910531_4_k_cu_47c3ab0e_307164cuda3std3__45__cpo4cendE,(_ZN40_INTERNAL_7f910531_4_k_cu_47c3ab0e_307164cuda3std6ranges3__45__cpo4swapE - _ZN40_INTERNAL_7f910531_4_k_cu_47c3ab0e_307164cuda3std3__45__cpo4cendE)
_ZN40_INTERNAL_7f910531_4_k_cu_47c3ab0e_307164cuda3std3__45__cpo4cendE:
	.zero		1
	.type		_ZN40_INTERNAL_7f910531_4_k_cu_47c3ab0e_307164cuda3std6ranges3__45__cpo4swapE,@object
	.size		_ZN40_INTERNAL_7f910531_4_k_cu_47c3ab0e_307164cuda3std6ranges3__45__cpo4swapE,(.L_10 - _ZN40_INTERNAL_7f910531_4_k_cu_47c3ab0e_307164cuda3std6ranges3__45__cpo4swapE)
_ZN40_INTERNAL_7f910531_4_k_cu_47c3ab0e_307164cuda3std6ranges3__45__cpo4swapE:
	.zero		1
.L_10:


//--------------------- .nv.constant0._ZN7cutlass13device_kernelINS_4gemm6kernel13GemmUniversalIN4cute5tupleIJiiiiEEENS1_10collective13CollectiveMmaINS1_35MainloopSm100TmaUmmaWarpSpecializedILi17ELi2ELi4ENS5_IJNS4_1CILi1EEESB_SB_EEEEENS5_IJNSA_ILi64EEENSA_ILi128EEESE_EEENS_12float_e5m2_tENS5_IJlSB_lEEESH_SI_NS4_8TiledMMAINS4_8MMA_AtomIJNS4_10MMA_TraitsINS4_19SM100_MMA_F8F6F4_SSEJSH_SH_fSE_SF_NS4_17integral_constantINS4_4UMMA5MajorELSP_0EEESQ_NSN_INSO_7ScaleInELSR_0EEESS_EEEEEENS4_6LayoutISC_NS5_IJNSA_ILi0EEESW_SW_EEEEENS5_IJNS4_10UnderscoreESZ_SZ_EEEEENS4_13SM90_TMA_LOADENS4_14ComposedLayoutINS4_7SwizzleILi2ELi4ELi3EEENS4_18smem_ptr_flag_bitsILi8EEENSV_INS5_IJNSA_ILi8EEESE_EEENS5_IJSE_SB_EEEEEEEvNS4_8identityES12_S1C_vS1D_EENS_8epilogue10collective18CollectiveEpilogueINS1F_23Sm100TmaWarpSpecializedILi2ELi2ELi32ELb0ELb0EEEJSG_NS5_IJNSV_ISE_SB_EES1K_EEESH_SI_SH_SI_NS1F_6fusion15FusionCallbacksIS1J_NS1M_17LinearCombinationISH_fSH_fLNS_15FloatRoundStyleE2EEESG_S1L_JEEENS4_5SM1004TMEM4LOAD26SM100_TMEM_LOAD_16dp32b32xES12_S1C_NS4_39AutoVectorizingCopyWithAssumedAlignmentILi128EEENS4_14SM90_TMA_STOREES1C_S1X_S1X_EEEvvEEEEvNT_6ParamsE --------------------------
	.section	.nv.constant0._ZN7cutlass13device_kernelINS_4gemm6kernel13GemmUniversalIN4cute5tupleIJiiiiEEENS1_10collective13CollectiveMmaINS1_35MainloopSm100TmaUmmaWarpSpecializedILi17ELi2ELi4ENS5_IJNS4_1CILi1EEESB_SB_EEEEENS5_IJNSA_ILi64EEENSA_ILi128EEESE_EEENS_12float_e5m2_tENS5_IJlSB_lEEESH_SI_NS4_8TiledMMAINS4_8MMA_AtomIJNS4_10MMA_TraitsINS4_19SM100_MMA_F8F6F4_SSEJSH_SH_fSE_SF_NS4_17integral_constantINS4_4UMMA5MajorELSP_0EEESQ_NSN_INSO_7ScaleInELSR_0EEESS_EEEEEENS4_6LayoutISC_NS5_IJNSA_ILi0EEESW_SW_EEEEENS5_IJNS4_10UnderscoreESZ_SZ_EEEEENS4_13SM90_TMA_LOADENS4_14ComposedLayoutINS4_7SwizzleILi2ELi4ELi3EEENS4_18smem_ptr_flag_bitsILi8EEENSV_INS5_IJNSA_ILi8EEESE_EEENS5_IJSE_SB_EEEEEEEvNS4_8identityES12_S1C_vS1D_EENS_8epilogue10collective18CollectiveEpilogueINS1F_23Sm100TmaWarpSpecializedILi2ELi2ELi32ELb0ELb0EEEJSG_NS5_IJNSV_ISE_SB_EES1K_EEESH_SI_SH_SI_NS1F_6fusion15FusionCallbacksIS1J_NS1M_17LinearCombinationISH_fSH_fLNS_15FloatRoundStyleE2EEESG_S1L_JEEENS4_5SM1004TMEM4LOAD26SM100_TMEM_LOAD_16dp32b32xES12_S1C_NS4_39AutoVectorizingCopyWithAssumedAlignmentILi128EEENS4_14SM90_TMA_STOREES1C_S1X_S1X_EEEvvEEEEvNT_6ParamsE,"a",@progbits
	.sectionflags	@""
	.align	4
.nv.constant0._ZN7cutlass13device_kernelINS_4gemm6kernel13GemmUniversalIN4cute5tupleIJiiiiEEENS1_10collective13CollectiveMmaINS1_35MainloopSm100TmaUmmaWarpSpecializedILi17ELi2ELi4ENS5_IJNS4_1CILi1EEESB_SB_EEEEENS5_IJNSA_ILi64EEENSA_ILi128EEESE_EEENS_12float_e5m2_tENS5_IJlSB_lEEESH_SI_NS4_8TiledMMAINS4_8MMA_AtomIJNS4_10MMA_TraitsINS4_19SM100_MMA_F8F6F4_SSEJSH_SH_fSE_SF_NS4_17integral_constantINS4_4UMMA5MajorELSP_0EEESQ_NSN_INSO_7ScaleInELSR_0EEESS_EEEEEENS4_6LayoutISC_NS5_IJNSA_ILi0EEESW_SW_EEEEENS5_IJNS4_10UnderscoreESZ_SZ_EEEEENS4_13SM90_TMA_LOADENS4_14ComposedLayoutINS4_7SwizzleILi2ELi4ELi3EEENS4_18smem_ptr_flag_bitsILi8EEENSV_INS5_IJNSA_ILi8EEESE_EEENS5_IJSE_SB_EEEEEEEvNS4_8identityES12_S1C_vS1D_EENS_8epilogue10collective18CollectiveEpilogueINS1F_23Sm100TmaWarpSpecializedILi2ELi2ELi32ELb0ELb0EEEJSG_NS5_IJNSV_ISE_SB_EES1K_EEESH_SI_SH_SI_NS1F_6fusion15FusionCallbacksIS1J_NS1M_17LinearCombinationISH_fSH_fLNS_15FloatRoundStyleE2EEESG_S1L_JEEENS4_5SM1004TMEM4LOAD26SM100_TMEM_LOAD_16dp32b32xES12_S1C_NS4_39AutoVectorizingCopyWithAssumedAlignmentILi128EEENS4_14SM90_TMA_STOREES1C_S1X_S1X_EEEvvEEEEvNT_6ParamsE:
	.zero		2944


//--------------------- SYMBOLS --------------------------

	.type		.nv.reservedSmem.offset0,@object
	.size		.nv.reservedSmem.offset0,0x4
	.type		.nv.reservedSmem.cap,@object
	.size		.nv.reservedSmem.cap,0x4
	.type		__assertfail,@function
